	.target	sm_100a

	.elftype	@"ET_EXEC"


//--------------------- .note.nv.tkinfo           --------------------------
	.section	.note.nv.tkinfo,"",@"SHT_NOTE"
	.sectionflags	@"SHF_NOTE_NV_TKINFO"
	.tkinfo
        /*0018*/ 	.word	0x00000002
        /*0030*/ 	.string	""
        /*0030*/ 	.string	"ptxas"
        /*0030*/ 	.string	"Cuda compilation tools, release 13.0, V13.0.88"
        /*0030*/ 	.string	"Build cuda_13.0.r13.0/compiler.36424714_0"
        /*0030*/ 	.string	"-arch sm_100a -m 64 "



//--------------------- .note.nv.cuinfo           --------------------------
	.section	.note.nv.cuinfo,"",@"SHT_NOTE"
	.sectionflags	@"SHF_NOTE_NV_CUINFO"
        /*0018*/ 	.short	0x0002
        /*001a*/ 	.short	0x0064
        /*001c*/ 	.short	0x0082
	.zero		2


//--------------------- .nv.info                  --------------------------
	.section	.nv.info,"",@"SHT_CUDA_INFO"
	.align	4


	//----- nvinfo : EIATTR_REGCOUNT
	.align		4
        /*0000*/ 	.byte	0x04, 0x2f
        /*0002*/ 	.short	(.L_19 - .L_18)
	.align		4
.L_18:
        /*0004*/ 	.word	index@(_ZN7cutlass13device_kernelINS_4gemm6kernel13GemmUniversalIN4cute5tupleIJiiiiEEENS1_10collective13CollectiveMmaINS1_35MainloopSm100TmaUmmaWarpSpecializedILi5ELi2ELi4ENS5_IJNS4_1CILi1EEENSA_ILi2EEESB_EEEEENS5_IJNSA_ILi128EEENSA_ILi64EEESG_EEENS_6half_tENS5_IJlSB_lEEESI_SJ_NS4_8TiledMMAINS4_8MMA_AtomIJNS4_20SM100_MMA_F16BF16_SSISI_SI_fLi128ELi64ELNS4_4UMMA5MajorE0ELSO_0ELNSN_7ScaleInE0ELSP_0EEEEEENS4_6LayoutINS5_IJSB_SB_SB_EEENS5_IJNSA_ILi0EEESU_SU_EEEEENS5_IJNS4_10UnderscoreESX_SX_EEEEENS4_23SM90_TMA_LOAD_MULTICASTENS4_14ComposedLayoutINS4_7SwizzleILi3ELi4ELi3EEENS4_18smem_ptr_flag_bitsILi16EEENSS_INS5_IJNSA_ILi8EEESG_EEENS5_IJSG_SB_EEEEEEEvNS4_8identityENS4_13SM90_TMA_LOADES1A_vS1B_EENS_8epilogue10collective18CollectiveEpilogueINS1E_23Sm100TmaWarpSpecializedILi3ELi2ELi32ELb1ELb0EEEJSH_NS5_IJNSS_ISF_SB_EENSS_INSA_ILi32EEESB_EEEEESI_SJ_SI_SJ_NS1E_6fusion15FusionCallbacksIS1I_NS1N_17LinearCombinationISI_fSI_fLNS_15FloatRoundStyleE2EEESH_S1M_JEEENS4_5SM1004TMEM4LOAD26SM100_TMEM_LOAD_32dp32b32xES1C_NS11_INS12_ILi2ELi4ELi3EEES15_NSS_INS5_IJS16_S1K_EEENS5_IJS1K_SB_EEEEEEENS4_39AutoVectorizingCopyWithAssumedAlignmentILi128EEENS4_14SM90_TMA_STOREES21_S23_S23_EEEvvEEEEvNT_6ParamsE)
        /*0008*/ 	.word	0x00000077


	//----- nvinfo : EIATTR_FRAME_SIZE
	.align		4
.L_19:
        /*000c*/ 	.byte	0x04, 0x11
        /*000e*/ 	.short	(.L_21 - .L_20)
	.align		4
.L_20:
        /*0010*/ 	.word	index@($__internal_2_$__cuda_sm10x_tcgen05_guardrail_trap_unallocated_columns_being_dealloced)
        /*0014*/ 	.word	0x00000000


	//----- nvinfo : EIATTR_FRAME_SIZE
	.align		4
.L_21:
        /*0018*/ 	.byte	0x04, 0x11
        /*001a*/ 	.short	(.L_23 - .L_22)
	.align		4
.L_22:
        /*001c*/ 	.word	index@($__internal_1_$__cuda_sm10x_tcgen05_guardrail_trap_phase_invalid_during_alloc)
        /*0020*/ 	.word	0x00000000


	//----- nvinfo : EIATTR_FRAME_SIZE
	.align		4
.L_23:
        /*0024*/ 	.byte	0x04, 0x11
        /*0026*/ 	.short	(.L_25 - .L_24)
	.align		4
.L_24:
        /*0028*/ 	.word	index@($__internal_0_$__cuda_sm10x_tcgen05_guardrail_trap_col_being_dealloced_not_returned_by_alloc)
        /*002c*/ 	.word	0x00000000


	//----- nvinfo : EIATTR_FRAME_SIZE
	.align		4
.L_25:
        /*0030*/ 	.byte	0x04, 0x11
        /*0032*/ 	.short	(.L_27 - .L_26)
	.align		4
.L_26:
        /*0034*/ 	.word	index@(_ZN7cutlass13device_kernelINS_4gemm6kernel13GemmUniversalIN4cute5tupleIJiiiiEEENS1_10collective13CollectiveMmaINS1_35MainloopSm100TmaUmmaWarpSpecializedILi5ELi2ELi4ENS5_IJNS4_1CILi1EEENSA_ILi2EEESB_EEEEENS5_IJNSA_ILi128EEENSA_ILi64EEESG_EEENS_6half_tENS5_IJlSB_lEEESI_SJ_NS4_8TiledMMAINS4_8MMA_AtomIJNS4_20SM100_MMA_F16BF16_SSISI_SI_fLi128ELi64ELNS4_4UMMA5MajorE0ELSO_0ELNSN_7ScaleInE0ELSP_0EEEEEENS4_6LayoutINS5_IJSB_SB_SB_EEENS5_IJNSA_ILi0EEESU_SU_EEEEENS5_IJNS4_10UnderscoreESX_SX_EEEEENS4_23SM90_TMA_LOAD_MULTICASTENS4_14ComposedLayoutINS4_7SwizzleILi3ELi4ELi3EEENS4_18smem_ptr_flag_bitsILi16EEENSS_INS5_IJNSA_ILi8EEESG_EEENS5_IJSG_SB_EEEEEEEvNS4_8identityENS4_13SM90_TMA_LOADES1A_vS1B_EENS_8epilogue10collective18CollectiveEpilogueINS1E_23Sm100TmaWarpSpecializedILi3ELi2ELi32ELb1ELb0EEEJSH_NS5_IJNSS_ISF_SB_EENSS_INSA_ILi32EEESB_EEEEESI_SJ_SI_SJ_NS1E_6fusion15FusionCallbacksIS1I_NS1N_17LinearCombinationISI_fSI_fLNS_15FloatRoundStyleE2EEESH_S1M_JEEENS4_5SM1004TMEM4LOAD26SM100_TMEM_LOAD_32dp32b32xES1C_NS11_INS12_ILi2ELi4ELi3EEES15_NSS_INS5_IJS16_S1K_EEENS5_IJS1K_SB_EEEEEEENS4_39AutoVectorizingCopyWithAssumedAlignmentILi128EEENS4_14SM90_TMA_STOREES21_S23_S23_EEEvvEEEEvNT_6ParamsE)
        /*0038*/ 	.word	0x00000000


	//----- nvinfo : EIATTR_MIN_STACK_SIZE
	.align		4
.L_27:
        /*003c*/ 	.byte	0x04, 0x12
        /*003e*/ 	.short	(.L_29 - .L_28)
	.align		4
.L_28:
        /*0040*/ 	.word	index@(_ZN7cutlass13device_kernelINS_4gemm6kernel13GemmUniversalIN4cute5tupleIJiiiiEEENS1_10collective13CollectiveMmaINS1_35MainloopSm100TmaUmmaWarpSpecializedILi5ELi2ELi4ENS5_IJNS4_1CILi1EEENSA_ILi2EEESB_EEEEENS5_IJNSA_ILi128EEENSA_ILi64EEESG_EEENS_6half_tENS5_IJlSB_lEEESI_SJ_NS4_8TiledMMAINS4_8MMA_AtomIJNS4_20SM100_MMA_F16BF16_SSISI_SI_fLi128ELi64ELNS4_4UMMA5MajorE0ELSO_0ELNSN_7ScaleInE0ELSP_0EEEEEENS4_6LayoutINS5_IJSB_SB_SB_EEENS5_IJNSA_ILi0EEESU_SU_EEEEENS5_IJNS4_10UnderscoreESX_SX_EEEEENS4_23SM90_TMA_LOAD_MULTICASTENS4_14ComposedLayoutINS4_7SwizzleILi3ELi4ELi3EEENS4_18smem_ptr_flag_bitsILi16EEENSS_INS5_IJNSA_ILi8EEESG_EEENS5_IJSG_SB_EEEEEEEvNS4_8identityENS4_13SM90_TMA_LOADES1A_vS1B_EENS_8epilogue10collective18CollectiveEpilogueINS1E_23Sm100TmaWarpSpecializedILi3ELi2ELi32ELb1ELb0EEEJSH_NS5_IJNSS_ISF_SB_EENSS_INSA_ILi32EEESB_EEEEESI_SJ_SI_SJ_NS1E_6fusion15FusionCallbacksIS1I_NS1N_17LinearCombinationISI_fSI_fLNS_15FloatRoundStyleE2EEESH_S1M_JEEENS4_5SM1004TMEM4LOAD26SM100_TMEM_LOAD_32dp32b32xES1C_NS11_INS12_ILi2ELi4ELi3EEES15_NSS_INS5_IJS16_S1K_EEENS5_IJS1K_SB_EEEEEEENS4_39AutoVectorizingCopyWithAssumedAlignmentILi128EEENS4_14SM90_TMA_STOREES21_S23_S23_EEEvvEEEEvNT_6ParamsE)
        /*0044*/ 	.word	0x00000000
.L_29:


//--------------------- .nv.compat                --------------------------
	.section	.nv.compat,"",@"SHT_CUDA_COMPAT_INFO"
	.align	4
        /*0000*/ 	.byte	0x02, 0x09, 0x01, 0x00, 0x02, 0x02, 0x02, 0x00, 0x02, 0x05, 0x05, 0x00, 0x03, 0x07, 0x01, 0x01
        /*0010*/ 	.byte	0x02, 0x03, 0x01, 0x00, 0x02, 0x06, 0x01, 0x00, 0x04, 0x0b, 0x08, 0x00, 0x09, 0x00, 0x00, 0x00
        /*0020*/ 	.byte	0x00, 0x00, 0x00, 0x00


//--------------------- .nv.info._ZN7cutlass13device_kernelINS_4gemm6kernel13GemmUniversalIN4cute5tupleIJiiiiEEENS1_10collective13CollectiveMmaINS1_35MainloopSm100TmaUmmaWarpSpecializedILi5ELi2ELi4ENS5_IJNS4_1CILi1EEENSA_ILi2EEESB_EEEEENS5_IJNSA_ILi128EEENSA_ILi64EEESG_EEENS_6half_tENS5_IJlSB_lEEESI_SJ_NS4_8TiledMMAINS4_8MMA_AtomIJNS4_20SM100_MMA_F16BF16_SSISI_SI_fLi128ELi64ELNS4_4UMMA5MajorE0ELSO_0ELNSN_7ScaleInE0ELSP_0EEEEEENS4_6LayoutINS5_IJSB_SB_SB_EEENS5_IJNSA_ILi0EEESU_SU_EEEEENS5_IJNS4_10UnderscoreESX_SX_EEEEENS4_23SM90_TMA_LOAD_MULTICASTENS4_14ComposedLayoutINS4_7SwizzleILi3ELi4ELi3EEENS4_18smem_ptr_flag_bitsILi16EEENSS_INS5_IJNSA_ILi8EEESG_EEENS5_IJSG_SB_EEEEEEEvNS4_8identityENS4_13SM90_TMA_LOADES1A_vS1B_EENS_8epilogue10collective18CollectiveEpilogueINS1E_23Sm100TmaWarpSpecializedILi3ELi2ELi32ELb1ELb0EEEJSH_NS5_IJNSS_ISF_SB_EENSS_INSA_ILi32EEESB_EEEEESI_SJ_SI_SJ_NS1E_6fusion15FusionCallbacksIS1I_NS1N_17LinearCombinationISI_fSI_fLNS_15FloatRoundStyleE2EEESH_S1M_JEEENS4_5SM1004TMEM4LOAD26SM100_TMEM_LOAD_32dp32b32xES1C_NS11_INS12_ILi2ELi4ELi3EEES15_NSS_INS5_IJS16_S1K_EEENS5_IJS1K_SB_EEEEEEENS4_39AutoVectorizingCopyWithAssumedAlignmentILi128EEENS4_14SM90_TMA_STOREES21_S23_S23_EEEvvEEEEvNT_6ParamsE --------------------------
	.section	.nv.info._ZN7cutlass13device_kernelINS_4gemm6kernel13GemmUniversalIN4cute5tupleIJiiiiEEENS1_10collective13CollectiveMmaINS1_35MainloopSm100TmaUmmaWarpSpecializedILi5ELi2ELi4ENS5_IJNS4_1CILi1EEENSA_ILi2EEESB_EEEEENS5_IJNSA_ILi128EEENSA_ILi64EEESG_EEENS_6half_tENS5_IJlSB_lEEESI_SJ_NS4_8TiledMMAINS4_8MMA_AtomIJNS4_20SM100_MMA_F16BF16_SSISI_SI_fLi128ELi64ELNS4_4UMMA5MajorE0ELSO_0ELNSN_7ScaleInE0ELSP_0EEEEEENS4_6LayoutINS5_IJSB_SB_SB_EEENS5_IJNSA_ILi0EEESU_SU_EEEEENS5_IJNS4_10UnderscoreESX_SX_EEEEENS4_23SM90_TMA_LOAD_MULTICASTENS4_14ComposedLayoutINS4_7SwizzleILi3ELi4ELi3EEENS4_18smem_ptr_flag_bitsILi16EEENSS_INS5_IJNSA_ILi8EEESG_EEENS5_IJSG_SB_EEEEEEEvNS4_8identityENS4_13SM90_TMA_LOADES1A_vS1B_EENS_8epilogue10collective18CollectiveEpilogueINS1E_23Sm100TmaWarpSpecializedILi3ELi2ELi32ELb1ELb0EEEJSH_NS5_IJNSS_ISF_SB_EENSS_INSA_ILi32EEESB_EEEEESI_SJ_SI_SJ_NS1E_6fusion15FusionCallbacksIS1I_NS1N_17LinearCombinationISI_fSI_fLNS_15FloatRoundStyleE2EEESH_S1M_JEEENS4_5SM1004TMEM4LOAD26SM100_TMEM_LOAD_32dp32b32xES1C_NS11_INS12_ILi2ELi4ELi3EEES15_NSS_INS5_IJS16_S1K_EEENS5_IJS1K_SB_EEEEEEENS4_39AutoVectorizingCopyWithAssumedAlignmentILi128EEENS4_14SM90_TMA_STOREES21_S23_S23_EEEvvEEEEvNT_6ParamsE,"",@"SHT_CUDA_INFO"
	.sectionflags	@""
	.align	4


	//----- nvinfo : EIATTR_CUDA_API_VERSION
	.align		4
        /*0000*/ 	.byte	0x04, 0x37
        /*0002*/ 	.short	(.L_31 - .L_30)
.L_30:
        /*0004*/ 	.word	0x00000082


	//----- nvinfo : EIATTR_KPARAM_INFO
	.align		4
.L_31:
        /*0008*/ 	.byte	0x04, 0x17
        /*000a*/ 	.short	(.L_33 - .L_32)
.L_32:
        /*000c*/ 	.word	0x00000000
        /*0010*/ 	.short	0x0000
        /*0012*/ 	.short	0x0000
        /*0014*/ 	.byte	0x00, 0xf0, 0x01, 0x20


	//----- nvinfo : EIATTR_AT_ENTRY_FRAGMENTS
	.align		4
.L_33:
        /*0018*/ 	.byte	0x04, 0x4f
        /*001a*/ 	.short	(.L_35 - .L_34)


	//   ....[0]....
.L_34:
        /*001c*/ 	.word	0x00000006


	//----- nvinfo : EIATTR_RESERVED_SMEM_USED
	.align		4
.L_35:
        /*0020*/ 	.byte	0x01, 0x41
	.zero		2


	//----- nvinfo : EIATTR_SPARSE_MMA_MASK
	.align		4
        /*0024*/ 	.byte	0x03, 0x50
        /*0026*/ 	.short	0x0000


	//----- nvinfo : EIATTR_TCGEN05_1CTA_USED
	.align		4
        /*0028*/ 	.byte	0x01, 0x51
	.zero		2


	//----- nvinfo : EIATTR_MAXREG_COUNT
	.align		4
        /*002c*/ 	.byte	0x03, 0x1b
        /*002e*/ 	.short	0x00ff


	//----- nvinfo : EIATTR_NUM_BARRIERS
	.align		4
        /*0030*/ 	.byte	0x02, 0x4c
        /*0032*/ 	.byte	0x07
	.zero		1


	//----- nvinfo : EIATTR_EXTERNS
	.align		4
        /*0034*/ 	.byte	0x04, 0x0f
        /*0036*/ 	.short	(.L_37 - .L_36)


	//   ....[0]....
	.align		4
.L_36:
        /*0038*/ 	.word	index@(__assertfail)


	//----- nvinfo : EIATTR_MERCURY_ISA_VERSION
	.align		4
.L_37:
        /*003c*/ 	.byte	0x03, 0x5f
        /*003e*/ 	.short	0x0101


	//----- nvinfo : EIATTR_INT_WARP_WIDE_INSTR_OFFSETS
	.align		4
        /*0040*/ 	.byte	0x04, 0x31
        /*0042*/ 	.short	(.L_39 - .L_38)


	//   ....[0]....
.L_38:
        /*0044*/ 	.word	0x00003d70


	//   ....[1]....
        /*0048*/ 	.word	0x00003d90


	//   ....[2]....
        /*004c*/ 	.word	0x00003dc0


	//   ....[3]....
        /*0050*/ 	.word	0x000049a0


	//   ....[4]....
        /*0054*/ 	.word	0x00004a20


	//   ....[5]....
        /*0058*/ 	.word	0x00004b30


	//   ....[6]....
        /*005c*/ 	.word	0x00004c40


	//----- nvinfo : EIATTR_COOP_GROUP_MASK_REGIDS
	.align		4
.L_39:
        /*0060*/ 	.byte	0x04, 0x29
        /*0062*/ 	.short	(.L_41 - .L_40)


	//   ....[0]....
.L_40:
        /*0064*/ 	.word	0xffffffff


	//   ....[1]....
        /*0068*/ 	.word	0xffffffff


	//   ....[2]....
        /*006c*/ 	.word	0xffffffff


	//   ....[3]....
        /*0070*/ 	.word	0xffffffff


	//   ....[4]....
        /*0074*/ 	.word	0xffffffff


	//   ....[5]....
        /*0078*/ 	.word	0xffffffff


	//   ....[6]....
        /*007c*/ 	.word	0xffffffff


	//   ....[7]....
        /*0080*/ 	.word	0xffffffff


	//   ....[8]....
        /*0084*/ 	.word	0xffffffff


	//   ....[9]....
        /*0088*/ 	.word	0xffffffff


	//   ....[10]....
        /*008c*/ 	.word	0xffffffff


	//   ....[11]....
        /*0090*/ 	.word	0xffffffff


	//   ....[12]....
        /*0094*/ 	.word	0xffffffff


	//   ....[13]....
        /*0098*/ 	.word	0xffffffff


	//----- nvinfo : EIATTR_COOP_GROUP_INSTR_OFFSETS
	.align		4
.L_41:
        /*009c*/ 	.byte	0x04, 0x28
        /*009e*/ 	.short	(.L_43 - .L_42)


	//   ....[0]....
.L_42:
        /*00a0*/ 	.word	0x00000080


	//   ....[1]....
        /*00a4*/ 	.word	0x000004f0


	//   ....[2]....
        /*00a8*/ 	.word	0x000006c0


	//   ....[3]....
        /*00ac*/ 	.word	0x00000840


	//   ....[4]....
        /*00b0*/ 	.word	0x00000940


	//   ....[5]....
        /*00b4*/ 	.word	0x00000ab0


	//   ....[6]....
        /*00b8*/ 	.word	0x00000c50


	//   ....[7]....
        /*00bc*/ 	.word	0x00000e00


	//   ....[8]....
        /*00c0*/ 	.word	0x00002040


	//   ....[9]....
        /*00c4*/ 	.word	0x00002fc0


	//   ....[10]....
        /*00c8*/ 	.word	0x000031d0


	//   ....[11]....
        /*00cc*/ 	.word	0x00003200


	//   ....[12]....
        /*00d0*/ 	.word	0x00003c50


	//   ....[13]....
        /*00d4*/ 	.word	0x00003e80


	//----- nvinfo : EIATTR_VRC_CTA_INIT_COUNT
	.align		4
.L_43:
        /*00d8*/ 	.byte	0x02, 0x4a
        /*00da*/ 	.byte	0x80
	.zero		1


	//----- nvinfo : EIATTR_SYSCALL_OFFSETS
	.align		4
        /*00dc*/ 	.byte	0x04, 0x46
        /*00de*/ 	.short	(.L_45 - .L_44)


	//   ....[0]....
.L_44:
        /*00e0*/ 	.word	0x00005930


	//   ....[1]....
        /*00e4*/ 	.word	0x00005a20


	//   ....[2]....
        /*00e8*/ 	.word	0x000062c0


	//   ....[3]....
        /*00ec*/ 	.word	0x00006f90


	//----- nvinfo : EIATTR_MBARRIER_INSTR_OFFSETS
	.align		4
.L_45:
        /*00f0*/ 	.byte	0x04, 0x39
        /*00f2*/ 	.short	(.L_47 - .L_46)


	//   ....[0]....
.L_46:
        /*00f4*/ 	.word	0x00000610
        /*00f8*/ 	.word	0x000000ff
        /*00fc*/ 	.word	0x00000000
        /*0100*/ 	.short	0x0100
        /*0102*/ 	.byte	0x04
	.zero		1


	//   ....[1]....
        /*0104*/ 	.word	0x00000620
        /*0108*/ 	.word	0x000000ff
        /*010c*/ 	.word	0x00000028
        /*0110*/ 	.short	0x0100
        /*0112*/ 	.byte	0x04
	.zero		1


	//   ....[2]....
        /*0114*/ 	.word	0x00000630
        /*0118*/ 	.word	0x000000ff
        /*011c*/ 	.word	0x00000008
        /*0120*/ 	.short	0x0100
        /*0122*/ 	.byte	0x04
	.zero		1


	//   ....[3]....
        /*0124*/ 	.word	0x00000640
        /*0128*/ 	.word	0x000000ff
        /*012c*/ 	.word	0x00000030
        /*0130*/ 	.short	0x0100
        /*0132*/ 	.byte	0x04
	.zero		1


	//   ....[4]....
        /*0134*/ 	.word	0x00000650
        /*0138*/ 	.word	0x000000ff
        /*013c*/ 	.word	0x00000010
        /*0140*/ 	.short	0x0100
        /*0142*/ 	.byte	0x04
	.zero		1


	//   ....[5]....
        /*0144*/ 	.word	0x00000660
        /*0148*/ 	.word	0x000000ff
        /*014c*/ 	.word	0x00000038
        /*0150*/ 	.short	0x0100
        /*0152*/ 	.byte	0x04
	.zero		1


	//   ....[6]....
        /*0154*/ 	.word	0x00000670
        /*0158*/ 	.word	0x000000ff
        /*015c*/ 	.word	0x00000018
        /*0160*/ 	.short	0x0100
        /*0162*/ 	.byte	0x04
	.zero		1


	//   ....[7]....
        /*0164*/ 	.word	0x00000680
        /*0168*/ 	.word	0x000000ff
        /*016c*/ 	.word	0x00000040
        /*0170*/ 	.short	0x0100
        /*0172*/ 	.byte	0x04
	.zero		1


	//   ....[8]....
        /*0174*/ 	.word	0x00000690
        /*0178*/ 	.word	0x000000ff
        /*017c*/ 	.word	0x00000020
        /*0180*/ 	.short	0x0100
        /*0182*/ 	.byte	0x04
	.zero		1


	//   ....[9]....
        /*0184*/ 	.word	0x000006a0
        /*0188*/ 	.word	0x000000ff
        /*018c*/ 	.word	0x00000048
        /*0190*/ 	.short	0x0100
        /*0192*/ 	.byte	0x04
	.zero		1


	//   ....[10]....
        /*0194*/ 	.word	0x000007d0
        /*0198*/ 	.word	0x000000ff
        /*019c*/ 	.word	0x00000050
        /*01a0*/ 	.short	0x0100
        /*01a2*/ 	.byte	0x04
	.zero		1


	//   ....[11]....
        /*01a4*/ 	.word	0x000007e0
        /*01a8*/ 	.word	0x000000ff
        /*01ac*/ 	.word	0x00000068
        /*01b0*/ 	.short	0x0100
        /*01b2*/ 	.byte	0x04
	.zero		1


	//   ....[12]....
        /*01b4*/ 	.word	0x000007f0
        /*01b8*/ 	.word	0x000000ff
        /*01bc*/ 	.word	0x00000058
        /*01c0*/ 	.short	0x0100
        /*01c2*/ 	.byte	0x04
	.zero		1


	//   ....[13]....
        /*01c4*/ 	.word	0x00000800
        /*01c8*/ 	.word	0x000000ff
        /*01cc*/ 	.word	0x00000070
        /*01d0*/ 	.short	0x0100
        /*01d2*/ 	.byte	0x04
	.zero		1


	//   ....[14]....
        /*01d4*/ 	.word	0x00000810
        /*01d8*/ 	.word	0x000000ff
        /*01dc*/ 	.word	0x00000060
        /*01e0*/ 	.short	0x0100
        /*01e2*/ 	.byte	0x04
	.zero		1


	//   ....[15]....
        /*01e4*/ 	.word	0x00000820
        /*01e8*/ 	.word	0x000000ff
        /*01ec*/ 	.word	0x00000078
        /*01f0*/ 	.short	0x0100
        /*01f2*/ 	.byte	0x04
	.zero		1


	//   ....[16]....
        /*01f4*/ 	.word	0x00000910
        /*01f8*/ 	.word	0x000000ff
        /*01fc*/ 	.word	0x00000080
        /*0200*/ 	.short	0x0100
        /*0202*/ 	.byte	0x06
	.zero		1


	//   ....[17]....
        /*0204*/ 	.word	0x00000920
        /*0208*/ 	.word	0x000000ff
        /*020c*/ 	.word	0x00000088
        /*0210*/ 	.short	0x0100
        /*0212*/ 	.byte	0x06
	.zero		1


	//   ....[18]....
        /*0214*/ 	.word	0x00000a60
        /*0218*/ 	.word	0x000000ff
        /*021c*/ 	.word	0x00000090
        /*0220*/ 	.short	0x0100
        /*0222*/ 	.byte	0x06
	.zero		1


	//   ....[19]....
        /*0224*/ 	.word	0x00000a70
        /*0228*/ 	.word	0x000000ff
        /*022c*/ 	.word	0x000000a0
        /*0230*/ 	.short	0x0100
        /*0232*/ 	.byte	0x06
	.zero		1


	//   ....[20]....
        /*0234*/ 	.word	0x00000a80
        /*0238*/ 	.word	0x000000ff
        /*023c*/ 	.word	0x00000098
        /*0240*/ 	.short	0x0100
        /*0242*/ 	.byte	0x06
	.zero		1


	//   ....[21]....
        /*0244*/ 	.word	0x00000a90
        /*0248*/ 	.word	0x000000ff
        /*024c*/ 	.word	0x000000a8
        /*0250*/ 	.short	0x0100
        /*0252*/ 	.byte	0x06
	.zero		1


	//   ....[22]....
        /*0254*/ 	.word	0x00000bc0
        /*0258*/ 	.word	0x000000ff
        /*025c*/ 	.word	0x000000b0
        /*0260*/ 	.short	0x0100
        /*0262*/ 	.byte	0x04
	.zero		1


	//   ....[23]....
        /*0264*/ 	.word	0x00000bd0
        /*0268*/ 	.word	0x000000ff
        /*026c*/ 	.word	0x000000d0
        /*0270*/ 	.short	0x0100
        /*0272*/ 	.byte	0x04
	.zero		1


	//   ....[24]....
        /*0274*/ 	.word	0x00000be0
        /*0278*/ 	.word	0x000000ff
        /*027c*/ 	.word	0x000000b8
        /*0280*/ 	.short	0x0100
        /*0282*/ 	.byte	0x04
	.zero		1


	//   ....[25]....
        /*0284*/ 	.word	0x00000bf0
        /*0288*/ 	.word	0x000000ff
        /*028c*/ 	.word	0x000000d8
        /*0290*/ 	.short	0x0100
        /*0292*/ 	.byte	0x04
	.zero		1


	//   ....[26]....
        /*0294*/ 	.word	0x00000c00
        /*0298*/ 	.word	0x000000ff
        /*029c*/ 	.word	0x000000c0
        /*02a0*/ 	.short	0x0100
        /*02a2*/ 	.byte	0x04
	.zero		1


	//   ....[27]....
        /*02a4*/ 	.word	0x00000c10
        /*02a8*/ 	.word	0x000000ff
        /*02ac*/ 	.word	0x000000e0
        /*02b0*/ 	.short	0x0100
        /*02b2*/ 	.byte	0x04
	.zero		1


	//   ....[28]....
        /*02b4*/ 	.word	0x00000c20
        /*02b8*/ 	.word	0x000000ff
        /*02bc*/ 	.word	0x000000c8
        /*02c0*/ 	.short	0x0100
        /*02c2*/ 	.byte	0x04
	.zero		1


	//   ....[29]....
        /*02c4*/ 	.word	0x00000c30
        /*02c8*/ 	.word	0x000000ff
        /*02cc*/ 	.word	0x000000e8
        /*02d0*/ 	.short	0x0100
        /*02d2*/ 	.byte	0x04
	.zero		1


	//   ....[30]....
        /*02d4*/ 	.word	0x00000d20
        /*02d8*/ 	.word	0x000000ff
        /*02dc*/ 	.word	0x000000f0
        /*02e0*/ 	.short	0x0100
        /*02e2*/ 	.byte	0x04
	.zero		1


	//   ....[31]....
        /*02e4*/ 	.word	0x00000d30
        /*02e8*/ 	.word	0x000000ff
        /*02ec*/ 	.word	0x00000100
        /*02f0*/ 	.short	0x0100
        /*02f2*/ 	.byte	0x04
	.zero		1


	//   ....[32]....
        /*02f4*/ 	.word	0x00000d40
        /*02f8*/ 	.word	0x000000ff
        /*02fc*/ 	.word	0x000000f8
        /*0300*/ 	.short	0x0100
        /*0302*/ 	.byte	0x04
	.zero		1


	//   ....[33]....
        /*0304*/ 	.word	0x00000d50
        /*0308*/ 	.word	0x000000ff
        /*030c*/ 	.word	0x00000108
        /*0310*/ 	.short	0x0100
        /*0312*/ 	.byte	0x04
	.zero		1


	//   ....[34]....
        /*0314*/ 	.word	0x000018e0
        /*0318*/ 	.word	0x00000000
        /*031c*/ 	.word	0x00000100
        /*0320*/ 	.short	0x010a
        /*0322*/ 	.byte	0xff
	.zero		1


	//   ....[35]....
        /*0324*/ 	.word	0x00001900
        /*0328*/ 	.word	0x00000000
        /*032c*/ 	.word	0x000000f0
        /*0330*/ 	.short	0x0101
        /*0332*/ 	.byte	0xff
	.zero		1


	//   ....[36]....
        /*0334*/ 	.word	0x000019c0
        /*0338*/ 	.word	0x000000ff
        /*033c*/ 	.word	0x00000028
        /*0340*/ 	.short	0x010a
        /*0342*/ 	.byte	0x04
	.zero		1


	//   ....[37]....
        /*0344*/ 	.word	0x00001a40
        /*0348*/ 	.word	0x000000ff
        /*034c*/ 	.word	0x00000028
        /*0350*/ 	.short	0x010a
        /*0352*/ 	.byte	0x21
	.zero		1


	//   ....[38]....
        /*0354*/ 	.word	0x00001be0
        /*0358*/ 	.word	0x000000ff
        /*035c*/ 	.word	0x00000028
        /*0360*/ 	.short	0x010a
        /*0362*/ 	.byte	0x07
	.zero		1


	//   ....[39]....
        /*0364*/ 	.word	0x00001d00
        /*0368*/ 	.word	0x000000ff
        /*036c*/ 	.word	0x00000088
        /*0370*/ 	.short	0x0101
        /*0372*/ 	.byte	0x0d
	.zero		1


	//   ....[40]....
        /*0374*/ 	.word	0x00001d20
        /*0378*/ 	.word	0x000000ff
        /*037c*/ 	.word	0x00000028
        /*0380*/ 	.short	0x010a
        /*0382*/ 	.byte	0x04
	.zero		1


	//   ....[41]....
        /*0384*/ 	.word	0x00001da0
        /*0388*/ 	.word	0x000000ff
        /*038c*/ 	.word	0x00000028
        /*0390*/ 	.short	0x010a
        /*0392*/ 	.byte	0x11
	.zero		1


	//   ....[42]....
        /*0394*/ 	.word	0x00001f30
        /*0398*/ 	.word	0x000000ff
        /*039c*/ 	.word	0x00000028
        /*03a0*/ 	.short	0x010a
        /*03a2*/ 	.byte	0x06
	.zero		1


	//   ....[43]....
        /*03a4*/ 	.word	0x00002070
        /*03a8*/ 	.word	0x00000003
        /*03ac*/ 	.word	0x00000090
        /*03b0*/ 	.short	0x010a
        /*03b2*/ 	.byte	0xff
	.zero		1


	//   ....[44]....
        /*03b4*/ 	.word	0x000021c0
        /*03b8*/ 	.word	0x00000000
        /*03bc*/ 	.word	0x00000000
        /*03c0*/ 	.short	0x0101
        /*03c2*/ 	.byte	0xff
	.zero		1


	//   ....[45]....
        /*03c4*/ 	.word	0x00002780
        /*03c8*/ 	.word	0x000000ff
        /*03cc*/ 	.word	0x00000000
        /*03d0*/ 	.short	0x010a
        /*03d2*/ 	.byte	0x04
	.zero		1


	//   ....[46]....
        /*03d4*/ 	.word	0x00002810
        /*03d8*/ 	.word	0x000000ff
        /*03dc*/ 	.word	0x00000000
        /*03e0*/ 	.short	0x010a
        /*03e2*/ 	.byte	0x05
	.zero		1


	//   ....[47]....
        /*03e4*/ 	.word	0x000028a0
        /*03e8*/ 	.word	0x000000ff
        /*03ec*/ 	.word	0x00000000
        /*03f0*/ 	.short	0x010a
        /*03f2*/ 	.byte	0x05
	.zero		1


	//   ....[48]....
        /*03f4*/ 	.word	0x00002930
        /*03f8*/ 	.word	0x000000ff
        /*03fc*/ 	.word	0x00000000
        /*0400*/ 	.short	0x010a
        /*0402*/ 	.byte	0x05
	.zero		1


	//   ....[49]....
        /*0404*/ 	.word	0x000029d0
        /*0408*/ 	.word	0x00000000
        /*040c*/ 	.word	0x00000000
        /*0410*/ 	.short	0x010a
        /*0412*/ 	.byte	0xff
	.zero		1


	//   ....[50]....
        /*0414*/ 	.word	0x00002b10
        /*0418*/ 	.word	0x00000002
        /*041c*/ 	.word	0x000000f0
        /*0420*/ 	.short	0x010a
        /*0422*/ 	.byte	0xff
	.zero		1


	//   ....[51]....
        /*0424*/ 	.word	0x00002b70
        /*0428*/ 	.word	0x00000004
        /*042c*/ 	.word	0x00000000
        /*0430*/ 	.short	0x0101
        /*0432*/ 	.byte	0xff
	.zero		1


	//   ....[52]....
        /*0434*/ 	.word	0x00002b90
        /*0438*/ 	.word	0x000000ff
        /*043c*/ 	.word	0x000000a0
        /*0440*/ 	.short	0x010a
        /*0442*/ 	.byte	0x04
	.zero		1


	//   ....[53]....
        /*0444*/ 	.word	0x00002cb0
        /*0448*/ 	.word	0x00000002
        /*044c*/ 	.word	0x00000090
        /*0450*/ 	.short	0x010a
        /*0452*/ 	.byte	0xff
	.zero		1


	//   ....[54]....
        /*0454*/ 	.word	0x00002dc0
        /*0458*/ 	.word	0x00000002
        /*045c*/ 	.word	0x00000000
        /*0460*/ 	.short	0x0101
        /*0462*/ 	.byte	0xff
	.zero		1


	//   ....[55]....
        /*0464*/ 	.word	0x00002e50
        /*0468*/ 	.word	0x000000ff
        /*046c*/ 	.word	0x000000a0
        /*0470*/ 	.short	0x0106
        /*0472*/ 	.byte	0x04
	.zero		1


	//   ....[56]....
        /*0474*/ 	.word	0x00002e70
        /*0478*/ 	.word	0x000000ff
        /*047c*/ 	.word	0x000000a0
        /*0480*/ 	.short	0x010a
        /*0482*/ 	.byte	0x04
	.zero		1


	//   ....[57]....
        /*0484*/ 	.word	0x00002f00
        /*0488*/ 	.word	0x000000ff
        /*048c*/ 	.word	0x000000a0
        /*0490*/ 	.short	0x0106
        /*0492*/ 	.byte	0x07
	.zero		1


	//   ....[58]....
        /*0494*/ 	.word	0x00002f40
        /*0498*/ 	.word	0x00000000
        /*049c*/ 	.word	0x000000a0
        /*04a0*/ 	.short	0x010a
        /*04a2*/ 	.byte	0xff
	.zero		1


	//   ....[59]....
        /*04a4*/ 	.word	0x000034a0
        /*04a8*/ 	.word	0x00000000
        /*04ac*/ 	.word	0x00000090
        /*04b0*/ 	.short	0x010a
        /*04b2*/ 	.byte	0xff
	.zero		1


	//   ....[60]....
        /*04b4*/ 	.word	0x000035b0
        /*04b8*/ 	.word	0x00000003
        /*04bc*/ 	.word	0x00000000
        /*04c0*/ 	.short	0x0101
        /*04c2*/ 	.byte	0xff
	.zero		1


	//   ....[61]....
        /*04c4*/ 	.word	0x000035c0
        /*04c8*/ 	.word	0x000000ff
        /*04cc*/ 	.word	0x00000000
        /*04d0*/ 	.short	0x010a
        /*04d2*/ 	.byte	0x04
	.zero		1


	//   ....[62]....
        /*04d4*/ 	.word	0x000035e0
        /*04d8*/ 	.word	0x000000ff
        /*04dc*/ 	.word	0x000000d0
        /*04e0*/ 	.short	0x010a
        /*04e2*/ 	.byte	0x1e
	.zero		1


	//   ....[63]....
        /*04e4*/ 	.word	0x000036b0
        /*04e8*/ 	.word	0x000000ff
        /*04ec*/ 	.word	0x00000000
        /*04f0*/ 	.short	0x010a
        /*04f2*/ 	.byte	0x05
	.zero		1


	//   ....[64]....
        /*04f4*/ 	.word	0x000037f0
        /*04f8*/ 	.word	0x000000ff
        /*04fc*/ 	.word	0x00000000
        /*0500*/ 	.short	0x010a
        /*0502*/ 	.byte	0x04
	.zero		1


	//   ....[65]....
        /*0504*/ 	.word	0x00003a80
        /*0508*/ 	.word	0x000000ff
        /*050c*/ 	.word	0x00000000
        /*0510*/ 	.short	0x010a
        /*0512*/ 	.byte	0x04
	.zero		1


	//   ....[66]....
        /*0514*/ 	.word	0x00003b10
        /*0518*/ 	.word	0x000000ff
        /*051c*/ 	.word	0x00000000
        /*0520*/ 	.short	0x010a
        /*0522*/ 	.byte	0x05
	.zero		1


	//   ....[67]....
        /*0524*/ 	.word	0x00003ba0
        /*0528*/ 	.word	0x000000ff
        /*052c*/ 	.word	0x00000000
        /*0530*/ 	.short	0x010a
        /*0532*/ 	.byte	0x05
	.zero		1


	//   ....[68]....
        /*0534*/ 	.word	0x00003c30
        /*0538*/ 	.word	0x000000ff
        /*053c*/ 	.word	0x00000000
        /*0540*/ 	.short	0x010a
        /*0542*/ 	.byte	0x04
	.zero		1


	//   ....[69]....
        /*0544*/ 	.word	0x000040d0
        /*0548*/ 	.word	0x0000000c
        /*054c*/ 	.word	0x00000090
        /*0550*/ 	.short	0x010a
        /*0552*/ 	.byte	0xff
	.zero		1


	//   ....[70]....
        /*0554*/ 	.word	0x00004240
        /*0558*/ 	.word	0x00000000
        /*055c*/ 	.word	0x00000000
        /*0560*/ 	.short	0x0101
        /*0562*/ 	.byte	0xff
	.zero		1


	//   ....[71]....
        /*0564*/ 	.word	0x000046c0
        /*0568*/ 	.word	0x000000ff
        /*056c*/ 	.word	0x00000088
        /*0570*/ 	.short	0x010a
        /*0572*/ 	.byte	0x18
	.zero		1


	//   ....[72]....
        /*0574*/ 	.word	0x00004880
        /*0578*/ 	.word	0x000000ff
        /*057c*/ 	.word	0x00000068
        /*0580*/ 	.short	0x010a
        /*0582*/ 	.byte	0x04
	.zero		1


	//   ....[73]....
        /*0584*/ 	.word	0x00004a60
        /*0588*/ 	.word	0x000000ff
        /*058c*/ 	.word	0x00000050
        /*0590*/ 	.short	0x010b
        /*0592*/ 	.byte	0x04
	.zero		1


	//   ....[74]....
        /*0594*/ 	.word	0x00004a70
        /*0598*/ 	.word	0x000000ff
        /*059c*/ 	.word	0x00000000
        /*05a0*/ 	.short	0x0101
        /*05a2*/ 	.byte	0x14
	.zero		1


	//   ....[75]....
        /*05a4*/ 	.word	0x00004a80
        /*05a8*/ 	.word	0x000000ff
        /*05ac*/ 	.word	0x00000068
        /*05b0*/ 	.short	0x010a
        /*05b2*/ 	.byte	0x05
	.zero		1


	//   ....[76]....
        /*05b4*/ 	.word	0x00004c80
        /*05b8*/ 	.word	0x000000ff
        /*05bc*/ 	.word	0x00000050
        /*05c0*/ 	.short	0x010b
        /*05c2*/ 	.byte	0x05
	.zero		1


	//   ....[77]....
        /*05c4*/ 	.word	0x00004c90
        /*05c8*/ 	.word	0x000000ff
        /*05cc*/ 	.word	0x00000000
        /*05d0*/ 	.short	0x0101
        /*05d2*/ 	.byte	0x04
	.zero		1


	//   ....[78]....
        /*05d4*/ 	.word	0x00004d30
        /*05d8*/ 	.word	0x000000ff
        /*05dc*/ 	.word	0x00000000
        /*05e0*/ 	.short	0x010a
        /*05e2*/ 	.byte	0x04
	.zero		1


	//   ....[79]....
        /*05e4*/ 	.word	0x00004dc0
        /*05e8*/ 	.word	0x000000ff
        /*05ec*/ 	.word	0x00000000
        /*05f0*/ 	.short	0x010a
        /*05f2*/ 	.byte	0x05
	.zero		1


	//   ....[80]....
        /*05f4*/ 	.word	0x00004e60
        /*05f8*/ 	.word	0x00000000
        /*05fc*/ 	.word	0x00000000
        /*0600*/ 	.short	0x010a
        /*0602*/ 	.byte	0xff
	.zero		1


	//   ....[81]....
        /*0604*/ 	.word	0x000051c0
        /*0608*/ 	.word	0x00000003
        /*060c*/ 	.word	0x00000090
        /*0610*/ 	.short	0x010a
        /*0612*/ 	.byte	0xff
	.zero		1


	//   ....[82]....
        /*0614*/ 	.word	0x00005340
        /*0618*/ 	.word	0x00000000
        /*061c*/ 	.word	0x00000000
        /*0620*/ 	.short	0x0101
        /*0622*/ 	.byte	0xff
	.zero		1


	//   ....[83]....
        /*0624*/ 	.word	0x00005f10
        /*0628*/ 	.word	0x00000000
        /*062c*/ 	.word	0x00000050
        /*0630*/ 	.short	0x010a
        /*0632*/ 	.byte	0xff
	.zero		1


	//   ....[84]....
        /*0634*/ 	.word	0x00005f80
        /*0638*/ 	.word	0x00000066
        /*063c*/ 	.word	0x000000b0
        /*0640*/ 	.short	0x010a
        /*0642*/ 	.byte	0xff
	.zero		1


	//   ....[85]....
        /*0644*/ 	.word	0x00006070
        /*0648*/ 	.word	0x00000000
        /*064c*/ 	.word	0x00000050
        /*0650*/ 	.short	0x010a
        /*0652*/ 	.byte	0xff
	.zero		1


	//   ....[86]....
        /*0654*/ 	.word	0x000061a0
        /*0658*/ 	.word	0x00000066
        /*065c*/ 	.word	0x000000b0
        /*0660*/ 	.short	0x010a
        /*0662*/ 	.byte	0xff
	.zero		1


	//   ....[87]....
        /*0664*/ 	.word	0x00006cd0
        /*0668*/ 	.word	0x00000000
        /*066c*/ 	.word	0x00000000
        /*0670*/ 	.short	0x0101
        /*0672*/ 	.byte	0xff
	.zero		1


	//   ....[88]....
        /*0674*/ 	.word	0x00006ce0
        /*0678*/ 	.word	0x00000003
        /*067c*/ 	.word	0x00000050
        /*0680*/ 	.short	0x010a
        /*0682*/ 	.byte	0xff
	.zero		1


	//   ....[89]....
        /*0684*/ 	.word	0x00006db0
        /*0688*/ 	.word	0x00000003
        /*068c*/ 	.word	0x00000050
        /*0690*/ 	.short	0x010a
        /*0692*/ 	.byte	0xff
	.zero		1


	//   ....[90]....
        /*0694*/ 	.word	0x00007210
        /*0698*/ 	.word	0x000000ff
        /*069c*/ 	.word	0x00000000
        /*06a0*/ 	.short	0x0101
        /*06a2*/ 	.byte	0x05
	.zero		1


	//   ....[91]....
        /*06a4*/ 	.word	0x00007a70
        /*06a8*/ 	.word	0x00000002
        /*06ac*/ 	.word	0x00000000
        /*06b0*/ 	.short	0x0101
        /*06b2*/ 	.byte	0xff
	.zero		1


	//   ....[92]....
        /*06b4*/ 	.word	0x00007d30
        /*06b8*/ 	.word	0x000000ff
        /*06bc*/ 	.word	0x00000000
        /*06c0*/ 	.short	0x0101
        /*06c2*/ 	.byte	0x04
	.zero		1


	//   ....[93]....
        /*06c4*/ 	.word	0x00007d50
        /*06c8*/ 	.word	0x00000000
        /*06cc*/ 	.word	0x00000100
        /*06d0*/ 	.short	0x010a
        /*06d2*/ 	.byte	0xff
	.zero		1


	//   ....[94]....
        /*06d4*/ 	.word	0x00007db0
        /*06d8*/ 	.word	0x00000000
        /*06dc*/ 	.word	0x00000028
        /*06e0*/ 	.short	0x010a
        /*06e2*/ 	.byte	0xff
	.zero		1


	//   ....[95]....
        /*06e4*/ 	.word	0x00007e10
        /*06e8*/ 	.word	0x00000000
        /*06ec*/ 	.word	0x00000028
        /*06f0*/ 	.short	0x010a
        /*06f2*/ 	.byte	0xff
	.zero		1


	//   ....[96]....
        /*06f4*/ 	.word	0x00007e60
        /*06f8*/ 	.word	0x00000003
        /*06fc*/ 	.word	0x00000090
        /*0700*/ 	.short	0x010a
        /*0702*/ 	.byte	0xff
	.zero		1


	//   ....[97]....
        /*0704*/ 	.word	0x00007ec0
        /*0708*/ 	.word	0x00000000
        /*070c*/ 	.word	0x00000000
        /*0710*/ 	.short	0x010a
        /*0712*/ 	.byte	0xff
	.zero		1


	//   ....[98]....
        /*0714*/ 	.word	0x00007f20
        /*0718*/ 	.word	0x00000000
        /*071c*/ 	.word	0x00000000
        /*0720*/ 	.short	0x010a
        /*0722*/ 	.byte	0xff
	.zero		1


	//   ....[99]....
        /*0724*/ 	.word	0x00007f80
        /*0728*/ 	.word	0x00000000
        /*072c*/ 	.word	0x00000000
        /*0730*/ 	.short	0x010a
        /*0732*/ 	.byte	0xff
	.zero		1


	//   ....[100]....
        /*0734*/ 	.word	0x00007fe0
        /*0738*/ 	.word	0x00000000
        /*073c*/ 	.word	0x00000000
        /*0740*/ 	.short	0x010a
        /*0742*/ 	.byte	0xff
	.zero		1


	//   ....[101]....
        /*0744*/ 	.word	0x00008030
        /*0748*/ 	.word	0x00000002
        /*074c*/ 	.word	0x000000f0
        /*0750*/ 	.short	0x010a
        /*0752*/ 	.byte	0xff
	.zero		1


	//   ....[102]....
        /*0754*/ 	.word	0x00008090
        /*0758*/ 	.word	0x00000002
        /*075c*/ 	.word	0x000000a0
        /*0760*/ 	.short	0x010a
        /*0762*/ 	.byte	0xff
	.zero		1


	//   ....[103]....
        /*0764*/ 	.word	0x000080e0
        /*0768*/ 	.word	0x00000002
        /*076c*/ 	.word	0x00000090
        /*0770*/ 	.short	0x010a
        /*0772*/ 	.byte	0xff
	.zero		1


	//   ....[104]....
        /*0774*/ 	.word	0x00008140
        /*0778*/ 	.word	0x00000000
        /*077c*/ 	.word	0x000000a0
        /*0780*/ 	.short	0x010a
        /*0782*/ 	.byte	0xff
	.zero		1


	//   ....[105]....
        /*0784*/ 	.word	0x00008190
        /*0788*/ 	.word	0x00000000
        /*078c*/ 	.word	0x00000090
        /*0790*/ 	.short	0x010a
        /*0792*/ 	.byte	0xff
	.zero		1


	//   ....[106]....
        /*0794*/ 	.word	0x000081f0
        /*0798*/ 	.word	0x00000003
        /*079c*/ 	.word	0x000000d0
        /*07a0*/ 	.short	0x010a
        /*07a2*/ 	.byte	0xff
	.zero		1


	//   ....[107]....
        /*07a4*/ 	.word	0x00008250
        /*07a8*/ 	.word	0x00000000
        /*07ac*/ 	.word	0x00000000
        /*07b0*/ 	.short	0x010a
        /*07b2*/ 	.byte	0xff
	.zero		1


	//   ....[108]....
        /*07b4*/ 	.word	0x000082b0
        /*07b8*/ 	.word	0x00000000
        /*07bc*/ 	.word	0x00000000
        /*07c0*/ 	.short	0x010a
        /*07c2*/ 	.byte	0xff
	.zero		1


	//   ....[109]....
        /*07c4*/ 	.word	0x00008310
        /*07c8*/ 	.word	0x00000000
        /*07cc*/ 	.word	0x00000000
        /*07d0*/ 	.short	0x010a
        /*07d2*/ 	.byte	0xff
	.zero		1


	//   ....[110]....
        /*07d4*/ 	.word	0x00008370
        /*07d8*/ 	.word	0x00000000
        /*07dc*/ 	.word	0x00000000
        /*07e0*/ 	.short	0x010a
        /*07e2*/ 	.byte	0xff
	.zero		1


	//   ....[111]....
        /*07e4*/ 	.word	0x000083d0
        /*07e8*/ 	.word	0x00000000
        /*07ec*/ 	.word	0x00000000
        /*07f0*/ 	.short	0x010a
        /*07f2*/ 	.byte	0xff
	.zero		1


	//   ....[112]....
        /*07f4*/ 	.word	0x00008420
        /*07f8*/ 	.word	0x0000000c
        /*07fc*/ 	.word	0x00000090
        /*0800*/ 	.short	0x010a
        /*0802*/ 	.byte	0xff
	.zero		1


	//   ....[113]....
        /*0804*/ 	.word	0x00008480
        /*0808*/ 	.word	0x00000000
        /*080c*/ 	.word	0x00000088
        /*0810*/ 	.short	0x010a
        /*0812*/ 	.byte	0xff
	.zero		1


	//   ....[114]....
        /*0814*/ 	.word	0x000084e0
        /*0818*/ 	.word	0x00000000
        /*081c*/ 	.word	0x00000068
        /*0820*/ 	.short	0x010a
        /*0822*/ 	.byte	0xff
	.zero		1


	//   ....[115]....
        /*0824*/ 	.word	0x00008540
        /*0828*/ 	.word	0x00000009
        /*082c*/ 	.word	0x00000068
        /*0830*/ 	.short	0x010a
        /*0832*/ 	.byte	0xff
	.zero		1


	//   ....[116]....
        /*0834*/ 	.word	0x000085a0
        /*0838*/ 	.word	0x00000000
        /*083c*/ 	.word	0x00000000
        /*0840*/ 	.short	0x010a
        /*0842*/ 	.byte	0xff
	.zero		1


	//   ....[117]....
        /*0844*/ 	.word	0x00008600
        /*0848*/ 	.word	0x00000000
        /*084c*/ 	.word	0x00000000
        /*0850*/ 	.short	0x010a
        /*0852*/ 	.byte	0xff
	.zero		1


	//   ....[118]....
        /*0854*/ 	.word	0x00008650
        /*0858*/ 	.word	0x00000003
        /*085c*/ 	.word	0x00000090
        /*0860*/ 	.short	0x010a
        /*0862*/ 	.byte	0xff
	.zero		1


	//   ....[119]....
        /*0864*/ 	.word	0x000086a0
        /*0868*/ 	.word	0x00000000
        /*086c*/ 	.word	0x00000050
        /*0870*/ 	.short	0x010a
        /*0872*/ 	.byte	0xff
	.zero		1


	//   ....[120]....
        /*0874*/ 	.word	0x000086f0
        /*0878*/ 	.word	0x00000066
        /*087c*/ 	.word	0x000000b0
        /*0880*/ 	.short	0x010a
        /*0882*/ 	.byte	0xff
	.zero		1


	//   ....[121]....
        /*0884*/ 	.word	0x00008740
        /*0888*/ 	.word	0x00000003
        /*088c*/ 	.word	0x00000050
        /*0890*/ 	.short	0x010a
        /*0892*/ 	.byte	0xff
	.zero		1


	//----- nvinfo : EIATTR_NUM_MBARRIERS
	.align		4
.L_47:
        /*0894*/ 	.byte	0x03, 0x38
        /*0896*/ 	.short	0x0022


	//----- nvinfo : EIATTR_EXIT_INSTR_OFFSETS
	.align		4
        /*0898*/ 	.byte	0x04, 0x1c
        /*089a*/ 	.short	(.L_49 - .L_48)


	//   ....[0]....
.L_48:
        /*089c*/ 	.word	0x00002a00


	//   ....[1]....
        /*08a0*/ 	.word	0x00002f10


	//   ....[2]....
        /*08a4*/ 	.word	0x00002f70


	//   ....[3]....
        /*08a8*/ 	.word	0x00003e90


	//   ....[4]....
        /*08ac*/ 	.word	0x00004e90


	//   ....[5]....
        /*08b0*/ 	.word	0x00004ed0


	//   ....[6]....
        /*08b4*/ 	.word	0x00007c10


	//   ....[7]....
        /*08b8*/ 	.word	0x00007c90


	//   ....[8]....
        /*08bc*/ 	.word	0x00007cc0


	//   ....[9]....
        /*08c0*/ 	.word	0x00007d40


	//----- nvinfo : EIATTR_MAX_THREADS
	.align		4
.L_49:
        /*08c4*/ 	.byte	0x04, 0x05
        /*08c6*/ 	.short	(.L_51 - .L_50)
.L_50:
        /*08c8*/ 	.word	0x00000100
        /*08cc*/ 	.word	0x00000001
        /*08d0*/ 	.word	0x00000001


	//----- nvinfo : EIATTR_CRS_STACK_SIZE
	.align		4
.L_51:
        /*08d4*/ 	.byte	0x04, 0x1e
        /*08d6*/ 	.short	(.L_53 - .L_52)
.L_52:
        /*08d8*/ 	.word	0x00000000


	//----- nvinfo : EIATTR_CBANK_PARAM_SIZE
	.align		4
.L_53:
        /*08dc*/ 	.byte	0x03, 0x19
        /*08de*/ 	.short	0x0800


	//----- nvinfo : EIATTR_PARAM_CBANK
	.align		4
        /*08e0*/ 	.byte	0x04, 0x0a
        /*08e2*/ 	.short	(.L_55 - .L_54)
	.align		4
.L_54:
        /*08e4*/ 	.word	index@(.nv.constant0._ZN7cutlass13device_kernelINS_4gemm6kernel13GemmUniversalIN4cute5tupleIJiiiiEEENS1_10collective13CollectiveMmaINS1_35MainloopSm100TmaUmmaWarpSpecializedILi5ELi2ELi4ENS5_IJNS4_1CILi1EEENSA_ILi2EEESB_EEEEENS5_IJNSA_ILi128EEENSA_ILi64EEESG_EEENS_6half_tENS5_IJlSB_lEEESI_SJ_NS4_8TiledMMAINS4_8MMA_AtomIJNS4_20SM100_MMA_F16BF16_SSISI_SI_fLi128ELi64ELNS4_4UMMA5MajorE0ELSO_0ELNSN_7ScaleInE0ELSP_0EEEEEENS4_6LayoutINS5_IJSB_SB_SB_EEENS5_IJNSA_ILi0EEESU_SU_EEEEENS5_IJNS4_10UnderscoreESX_SX_EEEEENS4_23SM90_TMA_LOAD_MULTICASTENS4_14ComposedLayoutINS4_7SwizzleILi3ELi4ELi3EEENS4_18smem_ptr_flag_bitsILi16EEENSS_INS5_IJNSA_ILi8EEESG_EEENS5_IJSG_SB_EEEEEEEvNS4_8identityENS4_13SM90_TMA_LOADES1A_vS1B_EENS_8epilogue10collective18CollectiveEpilogueINS1E_23Sm100TmaWarpSpecializedILi3ELi2ELi32ELb1ELb0EEEJSH_NS5_IJNSS_ISF_SB_EENSS_INSA_ILi32EEESB_EEEEESI_SJ_SI_SJ_NS1E_6fusion15FusionCallbacksIS1I_NS1N_17LinearCombinationISI_fSI_fLNS_15FloatRoundStyleE2EEESH_S1M_JEEENS4_5SM1004TMEM4LOAD26SM100_TMEM_LOAD_32dp32b32xES1C_NS11_INS12_ILi2ELi4ELi3EEES15_NSS_INS5_IJS16_S1K_EEENS5_IJS1K_SB_EEEEEEENS4_39AutoVectorizingCopyWithAssumedAlignmentILi128EEENS4_14SM90_TMA_STOREES21_S23_S23_EEEvvEEEEvNT_6ParamsE)
        /*08e8*/ 	.short	0x0380
        /*08ea*/ 	.short	0x0800


	//----- nvinfo : EIATTR_SW_WAR
	.align		4
.L_55:
        /*08ec*/ 	.byte	0x04, 0x36
        /*08ee*/ 	.short	(.L_57 - .L_56)
.L_56:
        /*08f0*/ 	.word	0x00000008
.L_57:


//--------------------- .nv.callgraph             --------------------------
	.section	.nv.callgraph,"",@"SHT_CUDA_CALLGRAPH"
	.align	4
	.sectionentsize	8
	.align		4
        /*0000*/ 	.word	0x00000000
	.align		4
        /*0004*/ 	.word	0xffffffff
	.align		4
        /*0008*/ 	.word	index@(_ZN7cutlass13device_kernelINS_4gemm6kernel13GemmUniversalIN4cute5tupleIJiiiiEEENS1_10collective13CollectiveMmaINS1_35MainloopSm100TmaUmmaWarpSpecializedILi5ELi2ELi4ENS5_IJNS4_1CILi1EEENSA_ILi2EEESB_EEEEENS5_IJNSA_ILi128EEENSA_ILi64EEESG_EEENS_6half_tENS5_IJlSB_lEEESI_SJ_NS4_8TiledMMAINS4_8MMA_AtomIJNS4_20SM100_MMA_F16BF16_SSISI_SI_fLi128ELi64ELNS4_4UMMA5MajorE0ELSO_0ELNSN_7ScaleInE0ELSP_0EEEEEENS4_6LayoutINS5_IJSB_SB_SB_EEENS5_IJNSA_ILi0EEESU_SU_EEEEENS5_IJNS4_10UnderscoreESX_SX_EEEEENS4_23SM90_TMA_LOAD_MULTICASTENS4_14ComposedLayoutINS4_7SwizzleILi3ELi4ELi3EEENS4_18smem_ptr_flag_bitsILi16EEENSS_INS5_IJNSA_ILi8EEESG_EEENS5_IJSG_SB_EEEEEEEvNS4_8identityENS4_13SM90_TMA_LOADES1A_vS1B_EENS_8epilogue10collective18CollectiveEpilogueINS1E_23Sm100TmaWarpSpecializedILi3ELi2ELi32ELb1ELb0EEEJSH_NS5_IJNSS_ISF_SB_EENSS_INSA_ILi32EEESB_EEEEESI_SJ_SI_SJ_NS1E_6fusion15FusionCallbacksIS1I_NS1N_17LinearCombinationISI_fSI_fLNS_15FloatRoundStyleE2EEESH_S1M_JEEENS4_5SM1004TMEM4LOAD26SM100_TMEM_LOAD_32dp32b32xES1C_NS11_INS12_ILi2ELi4ELi3EEES15_NSS_INS5_IJS16_S1K_EEENS5_IJS1K_SB_EEEEEEENS4_39AutoVectorizingCopyWithAssumedAlignmentILi128EEENS4_14SM90_TMA_STOREES21_S23_S23_EEEvvEEEEvNT_6ParamsE)
	.align		4
        /*000c*/ 	.word	index@(__assertfail)
	.align		4
        /*0010*/ 	.word	0x00000000
	.align		4
        /*0014*/ 	.word	0xfffffffe
	.align		4
        /*0018*/ 	.word	0x00000000
	.align		4
        /*001c*/ 	.word	0xfffffffd
	.align		4
        /*0020*/ 	.word	0x00000000
	.align		4
        /*0024*/ 	.word	0xfffffffc


//--------------------- .nv.constant4             --------------------------
	.section	.nv.constant4,"a",@progbits
	.align	8
	.align		8
.nv.constant4:
        /*0000*/ 	.dword	__assertfail
	.align		8
        /*0008*/ 	.dword	__unnamed_1
	.align		8
        /*0010*/ 	.dword	__unnamed_2
	.align		8
        /*0018*/ 	.dword	_ZN39_INTERNAL_047945ac_4_k_cu_d03b4cbb_66034cuda3std3__45__cpo5beginE
	.align		8
        /*0020*/ 	.dword	_ZN39_INTERNAL_047945ac_4_k_cu_d03b4cbb_66034cuda3std3__45__cpo3endE
	.align		8
        /*0028*/ 	.dword	_ZN39_INTERNAL_047945ac_4_k_cu_d03b4cbb_66034cuda3std3__45__cpo6cbeginE
	.align		8
        /*0030*/ 	.dword	_ZN39_INTERNAL_047945ac_4_k_cu_d03b4cbb_66034cuda3std3__45__cpo4cendE
	.align		8
        /*0038*/ 	.dword	_ZN39_INTERNAL_047945ac_4_k_cu_d03b4cbb_66034cuda3std3__441_GLOBAL__N__047945ac_4_k_cu_d03b4cbb_66036ignoreE
	.align		8
        /*0040*/ 	.dword	_ZN39_INTERNAL_047945ac_4_k_cu_d03b4cbb_66034cuda3std3__419piecewise_constructE
	.align		8
        /*0048*/ 	.dword	_ZN39_INTERNAL_047945ac_4_k_cu_d03b4cbb_66034cuda3std3__48in_placeE
	.align		8
        /*0050*/ 	.dword	_ZN39_INTERNAL_047945ac_4_k_cu_d03b4cbb_66034cuda3std6ranges3__45__cpo4swapE
	.align		8
        /*0058*/ 	.dword	_ZN39_INTERNAL_047945ac_4_k_cu_d03b4cbb_66034cuda3std6ranges3__45__cpo9iter_moveE
	.align		8
        /*0060*/ 	.dword	_ZN39_INTERNAL_047945ac_4_k_cu_d03b4cbb_66034cute7productE
	.align		8
        /*0068*/ 	.dword	_ZN39_INTERNAL_047945ac_4_k_cu_d03b4cbb_66034cute1_E
	.align		8
        /*0070*/ 	.dword	$str$25
	.align		8
        /*0078*/ 	.dword	$str$26
	.align		8
        /*0080*/ 	.dword	$str$27
	.align		8
        /*0088*/ 	.dword	$str$28


//--------------------- .text._ZN7cutlass13device_kernelINS_4gemm6kernel13GemmUniversalIN4cute5tupleIJiiiiEEENS1_10collective13CollectiveMmaINS1_35MainloopSm100TmaUmmaWarpSpecializedILi5ELi2ELi4ENS5_IJNS4_1CILi1EEENSA_ILi2EEESB_EEEEENS5_IJNSA_ILi128EEENSA_ILi64EEESG_EEENS_6half_tENS5_IJlSB_lEEESI_SJ_NS4_8TiledMMAINS4_8MMA_AtomIJNS4_20SM100_MMA_F16BF16_SSISI_SI_fLi128ELi64ELNS4_4UMMA5MajorE0ELSO_0ELNSN_7ScaleInE0ELSP_0EEEEEENS4_6LayoutINS5_IJSB_SB_SB_EEENS5_IJNSA_ILi0EEESU_SU_EEEEENS5_IJNS4_10UnderscoreESX_SX_EEEEENS4_23SM90_TMA_LOAD_MULTICASTENS4_14ComposedLayoutINS4_7SwizzleILi3ELi4ELi3EEENS4_18smem_ptr_flag_bitsILi16EEENSS_INS5_IJNSA_ILi8EEESG_EEENS5_IJSG_SB_EEEEEEEvNS4_8identityENS4_13SM90_TMA_LOADES1A_vS1B_EENS_8epilogue10collective18CollectiveEpilogueINS1E_23Sm100TmaWarpSpecializedILi3ELi2ELi32ELb1ELb0EEEJSH_NS5_IJNSS_ISF_SB_EENSS_INSA_ILi32EEESB_EEEEESI_SJ_SI_SJ_NS1E_6fusion15FusionCallbacksIS1I_NS1N_17LinearCombinationISI_fSI_fLNS_15FloatRoundStyleE2EEESH_S1M_JEEENS4_5SM1004TMEM4LOAD26SM100_TMEM_LOAD_32dp32b32xES1C_NS11_INS12_ILi2ELi4ELi3EEES15_NSS_INS5_IJS16_S1K_EEENS5_IJS1K_SB_EEEEEEENS4_39AutoVectorizingCopyWithAssumedAlignmentILi128EEENS4_14SM90_TMA_STOREES21_S23_S23_EEEvvEEEEvNT_6ParamsE --------------------------
	.section	.text._ZN7cutlass13device_kernelINS_4gemm6kernel13GemmUniversalIN4cute5tupleIJiiiiEEENS1_10collective13CollectiveMmaINS1_35MainloopSm100TmaUmmaWarpSpecializedILi5ELi2ELi4ENS5_IJNS4_1CILi1EEENSA_ILi2EEESB_EEEEENS5_IJNSA_ILi128EEENSA_ILi64EEESG_EEENS_6half_tENS5_IJlSB_lEEESI_SJ_NS4_8TiledMMAINS4_8MMA_AtomIJNS4_20SM100_MMA_F16BF16_SSISI_SI_fLi128ELi64ELNS4_4UMMA5MajorE0ELSO_0ELNSN_7ScaleInE0ELSP_0EEEEEENS4_6LayoutINS5_IJSB_SB_SB_EEENS5_IJNSA_ILi0EEESU_SU_EEEEENS5_IJNS4_10UnderscoreESX_SX_EEEEENS4_23SM90_TMA_LOAD_MULTICASTENS4_14ComposedLayoutINS4_7SwizzleILi3ELi4ELi3EEENS4_18smem_ptr_flag_bitsILi16EEENSS_INS5_IJNSA_ILi8EEESG_EEENS5_IJSG_SB_EEEEEEEvNS4_8identityENS4_13SM90_TMA_LOADES1A_vS1B_EENS_8epilogue10collective18CollectiveEpilogueINS1E_23Sm100TmaWarpSpecializedILi3ELi2ELi32ELb1ELb0EEEJSH_NS5_IJNSS_ISF_SB_EENSS_INSA_ILi32EEESB_EEEEESI_SJ_SI_SJ_NS1E_6fusion15FusionCallbacksIS1I_NS1N_17LinearCombinationISI_fSI_fLNS_15FloatRoundStyleE2EEESH_S1M_JEEENS4_5SM1004TMEM4LOAD26SM100_TMEM_LOAD_32dp32b32xES1C_NS11_INS12_ILi2ELi4ELi3EEES15_NSS_INS5_IJS16_S1K_EEENS5_IJS1K_SB_EEEEEEENS4_39AutoVectorizingCopyWithAssumedAlignmentILi128EEENS4_14SM90_TMA_STOREES21_S23_S23_EEEvvEEEEvNT_6ParamsE,"ax",@progbits
	.align	128
.text._ZN7cutlass13device_kernelINS_4gemm6kernel13GemmUniversalIN4cute5tupleIJiiiiEEENS1_10collective13CollectiveMmaINS1_35MainloopSm100TmaUmmaWarpSpecializedILi5ELi2ELi4ENS5_IJNS4_1CILi1EEENSA_ILi2EEESB_EEEEENS5_IJNSA_ILi128EEENSA_ILi64EEESG_EEENS_6half_tENS5_IJlSB_lEEESI_SJ_NS4_8TiledMMAINS4_8MMA_AtomIJNS4_20SM100_MMA_F16BF16_SSISI_SI_fLi128ELi64ELNS4_4UMMA5MajorE0ELSO_0ELNSN_7ScaleInE0ELSP_0EEEEEENS4_6LayoutINS5_IJSB_SB_SB_EEENS5_IJNSA_ILi0EEESU_SU_EEEEENS5_IJNS4_10UnderscoreESX_SX_EEEEENS4_23SM90_TMA_LOAD_MULTICASTENS4_14ComposedLayoutINS4_7SwizzleILi3ELi4ELi3EEENS4_18smem_ptr_flag_bitsILi16EEENSS_INS5_IJNSA_ILi8EEESG_EEENS5_IJSG_SB_EEEEEEEvNS4_8identityENS4_13SM90_TMA_LOADES1A_vS1B_EENS_8epilogue10collective18CollectiveEpilogueINS1E_23Sm100TmaWarpSpecializedILi3ELi2ELi32ELb1ELb0EEEJSH_NS5_IJNSS_ISF_SB_EENSS_INSA_ILi32EEESB_EEEEESI_SJ_SI_SJ_NS1E_6fusion15FusionCallbacksIS1I_NS1N_17LinearCombinationISI_fSI_fLNS_15FloatRoundStyleE2EEESH_S1M_JEEENS4_5SM1004TMEM4LOAD26SM100_TMEM_LOAD_32dp32b32xES1C_NS11_INS12_ILi2ELi4ELi3EEES15_NSS_INS5_IJS16_S1K_EEENS5_IJS1K_SB_EEEEEEENS4_39AutoVectorizingCopyWithAssumedAlignmentILi128EEENS4_14SM90_TMA_STOREES21_S23_S23_EEEvvEEEEvNT_6ParamsE:
        .type           _ZN7cutlass13device_kernelINS_4gemm6kernel13GemmUniversalIN4cute5tupleIJiiiiEEENS1_10collective13CollectiveMmaINS1_35MainloopSm100TmaUmmaWarpSpecializedILi5ELi2ELi4ENS5_IJNS4_1CILi1EEENSA_ILi2EEESB_EEEEENS5_IJNSA_ILi128EEENSA_ILi64EEESG_EEENS_6half_tENS5_IJlSB_lEEESI_SJ_NS4_8TiledMMAINS4_8MMA_AtomIJNS4_20SM100_MMA_F16BF16_SSISI_SI_fLi128ELi64ELNS4_4UMMA5MajorE0ELSO_0ELNSN_7ScaleInE0ELSP_0EEEEEENS4_6LayoutINS5_IJSB_SB_SB_EEENS5_IJNSA_ILi0EEESU_SU_EEEEENS5_IJNS4_10UnderscoreESX_SX_EEEEENS4_23SM90_TMA_LOAD_MULTICASTENS4_14ComposedLayoutINS4_7SwizzleILi3ELi4ELi3EEENS4_18smem_ptr_flag_bitsILi16EEENSS_INS5_IJNSA_ILi8EEESG_EEENS5_IJSG_SB_EEEEEEEvNS4_8identityENS4_13SM90_TMA_LOADES1A_vS1B_EENS_8epilogue10collective18CollectiveEpilogueINS1E_23Sm100TmaWarpSpecializedILi3ELi2ELi32ELb1ELb0EEEJSH_NS5_IJNSS_ISF_SB_EENSS_INSA_ILi32EEESB_EEEEESI_SJ_SI_SJ_NS1E_6fusion15FusionCallbacksIS1I_NS1N_17LinearCombinationISI_fSI_fLNS_15FloatRoundStyleE2EEESH_S1M_JEEENS4_5SM1004TMEM4LOAD26SM100_TMEM_LOAD_32dp32b32xES1C_NS11_INS12_ILi2ELi4ELi3EEES15_NSS_INS5_IJS16_S1K_EEENS5_IJS1K_SB_EEEEEEENS4_39AutoVectorizingCopyWithAssumedAlignmentILi128EEENS4_14SM90_TMA_STOREES21_S23_S23_EEEvvEEEEvNT_6ParamsE,@function
        .size           _ZN7cutlass13device_kernelINS_4gemm6kernel13GemmUniversalIN4cute5tupleIJiiiiEEENS1_10collective13CollectiveMmaINS1_35MainloopSm100TmaUmmaWarpSpecializedILi5ELi2ELi4ENS5_IJNS4_1CILi1EEENSA_ILi2EEESB_EEEEENS5_IJNSA_ILi128EEENSA_ILi64EEESG_EEENS_6half_tENS5_IJlSB_lEEESI_SJ_NS4_8TiledMMAINS4_8MMA_AtomIJNS4_20SM100_MMA_F16BF16_SSISI_SI_fLi128ELi64ELNS4_4UMMA5MajorE0ELSO_0ELNSN_7ScaleInE0ELSP_0EEEEEENS4_6LayoutINS5_IJSB_SB_SB_EEENS5_IJNSA_ILi0EEESU_SU_EEEEENS5_IJNS4_10UnderscoreESX_SX_EEEEENS4_23SM90_TMA_LOAD_MULTICASTENS4_14ComposedLayoutINS4_7SwizzleILi3ELi4ELi3EEENS4_18smem_ptr_flag_bitsILi16EEENSS_INS5_IJNSA_ILi8EEESG_EEENS5_IJSG_SB_EEEEEEEvNS4_8identityENS4_13SM90_TMA_LOADES1A_vS1B_EENS_8epilogue10collective18CollectiveEpilogueINS1E_23Sm100TmaWarpSpecializedILi3ELi2ELi32ELb1ELb0EEEJSH_NS5_IJNSS_ISF_SB_EENSS_INSA_ILi32EEESB_EEEEESI_SJ_SI_SJ_NS1E_6fusion15FusionCallbacksIS1I_NS1N_17LinearCombinationISI_fSI_fLNS_15FloatRoundStyleE2EEESH_S1M_JEEENS4_5SM1004TMEM4LOAD26SM100_TMEM_LOAD_32dp32b32xES1C_NS11_INS12_ILi2ELi4ELi3EEES15_NSS_INS5_IJS16_S1K_EEENS5_IJS1K_SB_EEEEEEENS4_39AutoVectorizingCopyWithAssumedAlignmentILi128EEENS4_14SM90_TMA_STOREES21_S23_S23_EEEvvEEEEvNT_6ParamsE,(.L_x_164 - _ZN7cutlass13device_kernelINS_4gemm6kernel13GemmUniversalIN4cute5tupleIJiiiiEEENS1_10collective13CollectiveMmaINS1_35MainloopSm100TmaUmmaWarpSpecializedILi5ELi2ELi4ENS5_IJNS4_1CILi1EEENSA_ILi2EEESB_EEEEENS5_IJNSA_ILi128EEENSA_ILi64EEESG_EEENS_6half_tENS5_IJlSB_lEEESI_SJ_NS4_8TiledMMAINS4_8MMA_AtomIJNS4_20SM100_MMA_F16BF16_SSISI_SI_fLi128ELi64ELNS4_4UMMA5MajorE0ELSO_0ELNSN_7ScaleInE0ELSP_0EEEEEENS4_6LayoutINS5_IJSB_SB_SB_EEENS5_IJNSA_ILi0EEESU_SU_EEEEENS5_IJNS4_10UnderscoreESX_SX_EEEEENS4_23SM90_TMA_LOAD_MULTICASTENS4_14ComposedLayoutINS4_7SwizzleILi3ELi4ELi3EEENS4_18smem_ptr_flag_bitsILi16EEENSS_INS5_IJNSA_ILi8EEESG_EEENS5_IJSG_SB_EEEEEEEvNS4_8identityENS4_13SM90_TMA_LOADES1A_vS1B_EENS_8epilogue10collective18CollectiveEpilogueINS1E_23Sm100TmaWarpSpecializedILi3ELi2ELi32ELb1ELb0EEEJSH_NS5_IJNSS_ISF_SB_EENSS_INSA_ILi32EEESB_EEEEESI_SJ_SI_SJ_NS1E_6fusion15FusionCallbacksIS1I_NS1N_17LinearCombinationISI_fSI_fLNS_15FloatRoundStyleE2EEESH_S1M_JEEENS4_5SM1004TMEM4LOAD26SM100_TMEM_LOAD_32dp32b32xES1C_NS11_INS12_ILi2ELi4ELi3EEES15_NSS_INS5_IJS16_S1K_EEENS5_IJS1K_SB_EEEEEEENS4_39AutoVectorizingCopyWithAssumedAlignmentILi128EEENS4_14SM90_TMA_STOREES21_S23_S23_EEEvvEEEEvNT_6ParamsE)
        .other          _ZN7cutlass13device_kernelINS_4gemm6kernel13GemmUniversalIN4cute5tupleIJiiiiEEENS1_10collective13CollectiveMmaINS1_35MainloopSm100TmaUmmaWarpSpecializedILi5ELi2ELi4ENS5_IJNS4_1CILi1EEENSA_ILi2EEESB_EEEEENS5_IJNSA_ILi128EEENSA_ILi64EEESG_EEENS_6half_tENS5_IJlSB_lEEESI_SJ_NS4_8TiledMMAINS4_8MMA_AtomIJNS4_20SM100_MMA_F16BF16_SSISI_SI_fLi128ELi64ELNS4_4UMMA5MajorE0ELSO_0ELNSN_7ScaleInE0ELSP_0EEEEEENS4_6LayoutINS5_IJSB_SB_SB_EEENS5_IJNSA_ILi0EEESU_SU_EEEEENS5_IJNS4_10UnderscoreESX_SX_EEEEENS4_23SM90_TMA_LOAD_MULTICASTENS4_14ComposedLayoutINS4_7SwizzleILi3ELi4ELi3EEENS4_18smem_ptr_flag_bitsILi16EEENSS_INS5_IJNSA_ILi8EEESG_EEENS5_IJSG_SB_EEEEEEEvNS4_8identityENS4_13SM90_TMA_LOADES1A_vS1B_EENS_8epilogue10collective18CollectiveEpilogueINS1E_23Sm100TmaWarpSpecializedILi3ELi2ELi32ELb1ELb0EEEJSH_NS5_IJNSS_ISF_SB_EENSS_INSA_ILi32EEESB_EEEEESI_SJ_SI_SJ_NS1E_6fusion15FusionCallbacksIS1I_NS1N_17LinearCombinationISI_fSI_fLNS_15FloatRoundStyleE2EEESH_S1M_JEEENS4_5SM1004TMEM4LOAD26SM100_TMEM_LOAD_32dp32b32xES1C_NS11_INS12_ILi2ELi4ELi3EEES15_NSS_INS5_IJS16_S1K_EEENS5_IJS1K_SB_EEEEEEENS4_39AutoVectorizingCopyWithAssumedAlignmentILi128EEENS4_14SM90_TMA_STOREES21_S23_S23_EEEvvEEEEvNT_6ParamsE,@"STO_CUDA_ENTRY STV_DEFAULT"
_ZN7cutlass13device_kernelINS_4gemm6kernel13GemmUniversalIN4cute5tupleIJiiiiEEENS1_10collective13CollectiveMmaINS1_35MainloopSm100TmaUmmaWarpSpecializedILi5ELi2ELi4ENS5_IJNS4_1CILi1EEENSA_ILi2EEESB_EEEEENS5_IJNSA_ILi128EEENSA_ILi64EEESG_EEENS_6half_tENS5_IJlSB_lEEESI_SJ_NS4_8TiledMMAINS4_8MMA_AtomIJNS4_20SM100_MMA_F16BF16_SSISI_SI_fLi128ELi64ELNS4_4UMMA5MajorE0ELSO_0ELNSN_7ScaleInE0ELSP_0EEEEEENS4_6LayoutINS5_IJSB_SB_SB_EEENS5_IJNSA_ILi0EEESU_SU_EEEEENS5_IJNS4_10UnderscoreESX_SX_EEEEENS4_23SM90_TMA_LOAD_MULTICASTENS4_14ComposedLayoutINS4_7SwizzleILi3ELi4ELi3EEENS4_18smem_ptr_flag_bitsILi16EEENSS_INS5_IJNSA_ILi8EEESG_EEENS5_IJSG_SB_EEEEEEEvNS4_8identityENS4_13SM90_TMA_LOADES1A_vS1B_EENS_8epilogue10collective18CollectiveEpilogueINS1E_23Sm100TmaWarpSpecializedILi3ELi2ELi32ELb1ELb0EEEJSH_NS5_IJNSS_ISF_SB_EENSS_INSA_ILi32EEESB_EEEEESI_SJ_SI_SJ_NS1E_6fusion15FusionCallbacksIS1I_NS1N_17LinearCombinationISI_fSI_fLNS_15FloatRoundStyleE2EEESH_S1M_JEEENS4_5SM1004TMEM4LOAD26SM100_TMEM_LOAD_32dp32b32xES1C_NS11_INS12_ILi2ELi4ELi3EEES15_NSS_INS5_IJS16_S1K_EEENS5_IJS1K_SB_EEEEEEENS4_39AutoVectorizingCopyWithAssumedAlignmentILi128EEENS4_14SM90_TMA_STOREES21_S23_S23_EEEvvEEEEvNT_6ParamsE:
[----:B------:R-:W1:Y:S01]  /*0000*/  LDC R1, c[0x0][0x37c] ;  /* 0x0000df00ff017b82 */ /* 0x000e620000000800 */
[----:B------:R-:W2:Y:S01]  /*0010*/  S2R R91, SR_TID.X ;  /* 0x00000000005b7919 */ /* 0x000ea20000002100 */
[----:B------:R-:W3:Y:S01]  /*0020*/  LDCU.64 UR8, c[0x0][0x890] ;  /* 0x00011200ff0877ac */ /* 0x000ee20008000a00 */
[----:B------:R-:W-:Y:S02]  /*0030*/  PRMT R84, RZ, 0x7610, R84 ;  /* 0x00007610ff547816 */ /* 0x000fe40000000054 */
[----:B------:R-:W-:Y:S01]  /*0040*/  ELECT P3, URZ, PT ;  /* 0x0000000000ff782f */ /* 0x000fe20003860000 */
[----:B---3--:R-:W-:-:S04]  /*0050*/  UISETP.NE.U32.AND UP0, UPT, UR8, URZ, UPT ;  /* 0x000000ff0800728c */ /* 0x008fc8000bf05070 */
[----:B------:R-:W-:Y:S01]  /*0060*/  UISETP.NE.AND.EX UP0, UPT, UR9, URZ, UPT, UP0 ;  /* 0x000000ff0900728c */ /* 0x000fe2000bf05300 */
[----:B--2---:R-:W-:-:S05]  /*0070*/  SHF.R.U32.HI R85, RZ, 0x5, R91 ;  /* 0x00000005ff557819 */ /* 0x004fca000001165b */
[----:B------:R-:W2:Y:S02]  /*0080*/  SHFL.IDX PT, R0, R85, RZ, 0x1f ;  /* 0x00001fff55007589 */ /* 0x000ea400000e0000 */
[----:B--2---:R-:W-:Y:S01]  /*0090*/  R2UR UR22, R0 ;  /* 0x00000000001672ca */ /* 0x004fe200000e0000 */
[----:B-1----:R-:W-:-:S14]  /*00a0*/  BRA.U UP0, `(.L_x_0) ;  /* 0x0000000100307547 */ /* 0x002fdc000b800000 */
[----:B------:R-:W1:Y:S02]  /*00b0*/  LDCU.64 UR4, c[0x0][0x888] ;  /* 0x00011100ff0477ac */ /* 0x000e640008000a00 */
[----:B-1----:R-:W-:-:S04]  /*00c0*/  UISETP.NE.U32.AND UP0, UPT, UR4, URZ, UPT ;  /* 0x000000ff0400728c */ /* 0x002fc8000bf05070 */
[----:B------:R-:W-:-:S09]  /*00d0*/  UISETP.NE.AND.EX UP0, UPT, UR5, URZ, UPT, UP0 ;  /* 0x000000ff0500728c */ /* 0x000fd2000bf05300 */
[----:B------:R-:W-:Y:S05]  /*00e0*/  BRA.U !UP0, `(.L_x_1) ;  /* 0x0000000108147547 */ /* 0x000fea000b800000 */
[----:B------:R-:W1:Y:S01]  /*00f0*/  LDC.64 R2, c[0x0][0x888] ;  /* 0x00022200ff027b82 */ /* 0x000e620000000a00 */
[----:B------:R-:W1:Y:S02]  /*0100*/  LDCU.64 UR4, c[0x0][0x358] ;  /* 0x00006b00ff0477ac */ /* 0x000e640008000a00 */
[----:B-1----:R1:W5:Y:S01]  /*0110*/  LDG.E R41, desc[UR4][R2.64] ;  /* 0x0000000402297981 */ /* 0x002362000c1e1900 */
[----:B------:R-:W-:Y:S01]  /*0120*/  HFMA2 R84, -RZ, RZ, 0, 5.9604644775390625e-08 ;  /* 0x00000001ff547431 */ /* 0x000fe200000001ff */
[----:B------:R-:W-:Y:S05]  /*0130*/  BRA `(.L_x_0) ;  /* 0x00000000000c7947 */ /* 0x000fea0003800000 */
.L_x_1:
[----:B------:R-:W1:Y:S01]  /*0140*/  LDCU UR4, c[0x0][0x880] ;  /* 0x00011000ff0477ac */ /* 0x000e620008000800 */
[----:B------:R-:W-:Y:S01]  /*0150*/  HFMA2 R84, -RZ, RZ, 0, 5.9604644775390625e-08 ;  /* 0x00000001ff547431 */ /* 0x000fe200000001ff */
[----:B-1----:R-:W-:-:S07]  /*0160*/  MOV R41, UR4 ;  /* 0x0000000400297c02 */ /* 0x002fce0008000f00 */
.L_x_0:
[----:B------:R-:W2:Y:S02]  /*0170*/  LDCU.64 UR4, c[0x0][0x8b0] ;  /* 0x00011600ff0477ac */ /* 0x000ea40008000a00 */
[----:B--2---:R-:W-:-:S04]  /*0180*/  UISETP.NE.U32.AND UP0, UPT, UR4, URZ, UPT ;  /* 0x000000ff0400728c */ /* 0x004fc8000bf05070 */
[----:B------:R-:W-:-:S09]  /*0190*/  UISETP.NE.AND.EX UP0, UPT, UR5, URZ, UPT, UP0 ;  /* 0x000000ff0500728c */ /* 0x000fd2000bf05300 */
[----:B------:R-:W-:Y:S05]  /*01a0*/  BRA.U UP0, `(.L_x_2) ;  /* 0x0000000100287547 */ /* 0x000fea000b800000 */
[----:B------:R-:W2:Y:S02]  /*01b0*/  LDCU.64 UR4, c[0x0][0x8a8] ;  /* 0x00011500ff0477ac */ /* 0x000ea40008000a00 */
[----:B--2---:R-:W-:-:S04]  /*01c0*/  UISETP.NE.U32.AND UP0, UPT, UR4, URZ, UPT ;  /* 0x000000ff0400728c */ /* 0x004fc8000bf05070 */
[----:B------:R-:W-:-:S09]  /*01d0*/  UISETP.NE.AND.EX UP0, UPT, UR5, URZ, UPT, UP0 ;  /* 0x000000ff0500728c */ /* 0x000fd2000bf05300 */
[----:B------:R-:W-:Y:S05]  /*01e0*/  BRA.U !UP0, `(.L_x_3) ;  /* 0x0000000108107547 */ /* 0x000fea000b800000 */
[----:B------:R-:W2:Y:S01]  /*01f0*/  LDC.64 R38, c[0x0][0x8a8] ;  /* 0x00022a00ff267b82 */ /* 0x000ea20000000a00 */
[----:B------:R-:W2:Y:S02]  /*0200*/  LDCU.64 UR4, c[0x0][0x358] ;  /* 0x00006b00ff0477ac */ /* 0x000ea40008000a00 */
[----:B--2---:R2:W5:Y:S01]  /*0210*/  LDG.E R38, desc[UR4][R38.64] ;  /* 0x0000000426267981 */ /* 0x004562000c1e1900 */
[----:B------:R-:W-:Y:S05]  /*0220*/  BRA `(.L_x_2) ;  /* 0x0000000000087947 */ /* 0x000fea0003800000 */
.L_x_3:
[----:B------:R-:W2:Y:S02]  /*0230*/  LDCU UR4, c[0x0][0x8a0] ;  /* 0x00011400ff0477ac */ /* 0x000ea40008000800 */
[----:B--2---:R-:W-:Y:S02]  /*0240*/  MOV R38, UR4 ;  /* 0x0000000400267c02 */ /* 0x004fe40008000f00 */
.L_x_2:
[----:B------:R-:W-:Y:S01]  /*0250*/  IMAD.U32 R0, RZ, RZ, UR22 ;  /* 0x00000016ff007e24 */ /* 0x000fe2000f8e00ff */
[----:B------:R-:W-:Y:S04]  /*0260*/  BSSY.RECONVERGENT B0, `(.L_x_4) ;  /* 0x000000c000007945 */ /* 0x000fe80003800200 */
[C---:B------:R-:W-:Y:S02]  /*0270*/  ISETP.NE.OR P1, PT, R0.reuse, 0x1, !P3 ;  /* 0x000000010000780c */ /* 0x040fe40005f25670 */
[----:B------:R-:W-:-:S11]  /*0280*/  ISETP.NE.OR P0, PT, R0, 0x3, !P3 ;  /* 0x000000030000780c */ /* 0x000fd60005f05670 */
[----:B------:R-:W-:Y:S05]  /*0290*/  @P1 BRA `(.L_x_5) ;  /* 0x0000000000201947 */ /* 0x000fea0003800000 */
[----:B------:R-:W3:Y:S02]  /*02a0*/  LDCU.64 UR4, c[0x0][0x348] ;  /* 0x00006900ff0477ac */ /* 0x000ee40008000a00 */
[----:B---3--:R-:W-:Y:S02]  /*02b0*/  UIADD3 UR6, UP1, UPT, UR4, 0x80, URZ ;  /* 0x0000008004067890 */ /* 0x008fe4000ff3e0ff */
[----:B------:R-:W-:Y:S02]  /*02c0*/  UIADD3 UR4, UP0, UPT, UR4, 0x180, URZ ;  /* 0x0000018004047890 */ /* 0x000fe4000ff1e0ff */
[----:B------:R-:W-:Y:S02]  /*02d0*/  UIADD3.X UR7, UPT, UPT, URZ, UR5, URZ, UP1, !UPT ;  /* 0x00000005ff077290 */ /* 0x000fe40008ffe4ff */
[----:B------:R-:W-:-:S07]  /*02e0*/  UIADD3.X UR5, UPT, UPT, URZ, UR5, URZ, UP0, !UPT ;  /* 0x00000005ff057290 */ /* 0x000fce00087fe4ff */
[----:B------:R3:W-:Y:S02]  /*02f0*/  UTMACCTL.PF [UR6] ;  /* 0x00000000060079b9 */ /* 0x0007e40008040000 */
[----:B------:R3:W-:Y:S02]  /*0300*/  UTMACCTL.PF [UR4] ;  /* 0x00000000040079b9 */ /* 0x0007e40008040000 */
[----:B---3--:R-:W-:Y:S01]  /*0310*/  NOP ;  /* 0x0000000000007918 */ /* 0x008fe20000000000 */
.L_x_5:
[----:B------:R-:W-:Y:S05]  /*0320*/  BSYNC.RECONVERGENT B0 ;  /* 0x0000000000007941 */ /* 0x000fea0003800200 */
.L_x_4:
[----:B------:R-:W-:Y:S04]  /*0330*/  BSSY.RECONVERGENT B0, `(.L_x_6) ;  /* 0x000000a000007945 */ /* 0x000fe80003800200 */
        /* <DEDUP_REMOVED lines=9> */
.L_x_7:
[----:B------:R-:W-:Y:S05]  /*03d0*/  BSYNC.RECONVERGENT B0 ;  /* 0x0000000000007941 */ /* 0x000fea0003800200 */
.L_x_6:
[----:B------:R-:W3:Y:S01]  /*03e0*/  LDCU.64 UR4, c[0x0][0x888] ;  /* 0x00011100ff0477ac */ /* 0x000ee20008000a00 */
[----:B------:R-:W-:Y:S02]  /*03f0*/  UISETP.EQ.U32.AND UP1, UPT, UR8, URZ, UPT ;  /* 0x000000ff0800728c */ /* 0x000fe4000bf22070 */
[----:B------:R-:W-:Y:S02]  /*0400*/  UPLOP3.LUT UP3, UPT, UPT, UPT, UPT, 0x80, 0x8 ;  /* 0x000000000008789c */ /* 0x000fe40003f6f070 */
[----:B---3--:R-:W-:-:S04]  /*0410*/  UISETP.NE.U32.AND UP0, UPT, UR4, URZ, UPT ;  /* 0x000000ff0400728c */ /* 0x008fc8000bf05070 */
[----:B------:R-:W-:-:S04]  /*0420*/  UISETP.NE.AND.EX UP0, UPT, UR5, URZ, UPT, UP0 ;  /* 0x000000ff0500728c */ /* 0x000fc8000bf05300 */
[----:B------:R-:W-:-:S04]  /*0430*/  UISETP.EQ.OR.EX UP2, UPT, UR9, URZ, !UP0, UP1 ;  /* 0x000000ff0900728c */ /* 0x000fc8000c742710 */
[----:B------:R-:W-:-:S06]  /*0440*/  UP2UR UR4, UPR, URZ, 0x4 ;  /* 0x00000004ff047883 */ /* 0x000fcc0008000000 */
[----:B------:R-:W-:Y:S01]  /*0450*/  MOV R88, UR4 ;  /* 0x0000000400587c02 */ /* 0x000fe20008000f00 */
[----:B------:R-:W-:Y:S06]  /*0460*/  BRA.U !UP2, `(.L_x_8) ;  /* 0x000000010a207547 */ /* 0x000fec000b800000 */
[----:B------:R-:W-:Y:S01]  /*0470*/  UISETP.NE.U32.AND UP1, UPT, UR8, URZ, UPT ;  /* 0x000000ff0800728c */ /* 0x000fe2000bf25070 */
[----:B-----5:R-:W-:Y:S01]  /*0480*/  FSETP.NEU.AND P0, PT, R41, RZ, PT ;  /* 0x000000ff2900720b */ /* 0x020fe20003f0d000 */
[----:B------:R-:W-:Y:S02]  /*0490*/  USEL UR4, URZ, 0xffffffff, UP0 ;  /* 0xffffffffff047887 */ /* 0x000fe40008000000 */
[----:B------:R-:W-:-:S10]  /*04a0*/  UISETP.NE.AND.EX UP1, UPT, UR9, URZ, UPT, UP1 ;  /* 0x000000ff0900728c */ /* 0x000fd4000bf25310 */
[----:B------:R-:W-:Y:S01]  /*04b0*/  VOTEU.ANY UP0, P0 ;  /* 0x0000000000ff7886 */ /* 0x000fe20000000100 */
[----:B------:R-:W-:-:S04]  /*04c0*/  @!UP1 USEL UR4, URZ, 0xffffffff, UP0 ;  /* 0xffffffffff049887 */ /* 0x000fc80008000000 */
[----:B------:R-:W-:-:S04]  /*04d0*/  ULOP3.LUT UR4, UR4, 0x1, URZ, 0xc0, !UPT ;  /* 0x0000000104047892 */ /* 0x000fc8000f8ec0ff */
[----:B------:R-:W-:-:S11]  /*04e0*/  UISETP.NE.U32.AND UP3, UPT, UR4, 0x1, UPT ;  /* 0x000000010400788c */ /* 0x000fd6000bf65070 */
.L_x_8:
[----:B-1----:R-:W1:Y:S01]  /*04f0*/  SHFL.IDX PT, R2, R85, RZ, 0x1f ;  /* 0x00001fff55027589 */ /* 0x002e6200000e0000 */
[----:B------:R-:W-:-:S04]  /*0500*/  UISETP.NE.AND UP0, UPT, UR22, 0x2, UPT ;  /* 0x000000021600788c */ /* 0x000fc8000bf05270 */
[----:B------:R-:W-:Y:S01]  /*0510*/  USEL UR37, URZ, 0x1, UP0 ;  /* 0x00000001ff257887 */ /* 0x000fe20008000000 */
[----:B-1----:R-:W-:-:S13]  /*0520*/  ISETP.NE.AND P0, PT, R2, RZ, PT ;  /* 0x000000ff0200720c */ /* 0x002fda0003f05270 */
[----:B------:R-:W-:Y:S05]  /*0530*/  @P0 BRA `(.L_x_9) ;  /* 0x0000000000600947 */ /* 0x000fea0003800000 */
[----:B------:R-:W1:Y:S01]  /*0540*/  S2UR UR4, SR_CgaCtaId ;  /* 0x00000000000479c3 */ /* 0x000e620000008800 */
[----:B------:R-:W-:Y:S01]  /*0550*/  UMOV UR5, 0x400 ;  /* 0x0000040000057882 */ /* 0x000fe20000000000 */
[----:B------:R-:W-:Y:S01]  /*0560*/  UMOV UR8, 0x1 ;  /* 0x0000000100087882 */ /* 0x000fe20000000000 */
[----:B------:R-:W-:Y:S01]  /*0570*/  UMOV UR6, 0x2 ;  /* 0x0000000200067882 */ /* 0x000fe20000000000 */
[----:B------:R-:W-:-:S04]  /*0580*/  UIADD3 UR8, UPT, UPT, -UR8, 0x100000, URZ ;  /* 0x0010000008087890 */ /* 0x000fc8000fffe1ff */
[----:B------:R-:W-:Y:S02]  /*0590*/  USHF.L.U32 UR9, UR8, 0xb, URZ ;  /* 0x0000000b08097899 */ /* 0x000fe400080006ff */
[----:B------:R-:W-:Y:S02]  /*05a0*/  USHF.L.U32 UR8, UR8, 0x1, URZ ;  /* 0x0000000108087899 */ /* 0x000fe400080006ff */
[----:B------:R-:W-:-:S04]  /*05b0*/  UIADD3 UR6, UPT, UPT, -UR6, 0x100000, URZ ;  /* 0x0010000006067890 */ /* 0x000fc8000fffe1ff */
[----:B------:R-:W-:Y:S02]  /*05c0*/  USHF.L.U32 UR7, UR6, 0xb, URZ ;  /* 0x0000000b06077899 */ /* 0x000fe400080006ff */
[----:B------:R-:W-:Y:S01]  /*05d0*/  USHF.L.U32 UR6, UR6, 0x1, URZ ;  /* 0x0000000106067899 */ /* 0x000fe200080006ff */
[----:B------:R-:W-:Y:S01]  /*05e0*/  ELECT P0, URZ, PT ;  /* 0x0000000000ff782f */ /* 0x000fe20003800000 */
[----:B-1----:R-:W-:Y:S01]  /*05f0*/  ULEA UR4, UR4, UR5, 0x18 ;  /* 0x0000000504047291 */ /* 0x002fe2000f8ec0ff */
[----:B------:R-:W1:Y:S11]  /*0600*/  FENCE.VIEW.ASYNC.S ;  /* 0x00000000000073c6 */ /* 0x000e760000000000 */
[----:B-1----:R1:W3:Y:S01]  /*0610*/  SYNCS.EXCH.64 URZ, [UR4], UR8 ;  /* 0x0000000804ff75b2 */ /* 0x0022e20008000100 */
[----:B------:R1:W4:Y:S01]  /*0620*/  SYNCS.EXCH.64 URZ, [UR4+0x28], UR6 ;  /* 0x0000280604ff75b2 */ /* 0x0003220008000100 */
[----:B------:R1:W1:Y:S01]  /*0630*/  SYNCS.EXCH.64 URZ, [UR4+0x8], UR8 ;  /* 0x0000080804ff75b2 */ /* 0x0002620008000100 */
[----:B------:R1:W1:Y:S01]  /*0640*/  SYNCS.EXCH.64 URZ, [UR4+0x30], UR6 ;  /* 0x0000300604ff75b2 */ /* 0x0002620008000100 */
[----:B------:R1:W1:Y:S01]  /*0650*/  SYNCS.EXCH.64 URZ, [UR4+0x10], UR8 ;  /* 0x0000100804ff75b2 */ /* 0x0002620008000100 */
[----:B------:R1:W1:Y:S01]  /*0660*/  SYNCS.EXCH.64 URZ, [UR4+0x38], UR6 ;  /* 0x0000380604ff75b2 */ /* 0x0002620008000100 */
[----:B------:R1:W1:Y:S01]  /*0670*/  SYNCS.EXCH.64 URZ, [UR4+0x18], UR8 ;  /* 0x0000180804ff75b2 */ /* 0x0002620008000100 */
[----:B------:R1:W1:Y:S01]  /*0680*/  SYNCS.EXCH.64 URZ, [UR4+0x40], UR6 ;  /* 0x0000400604ff75b2 */ /* 0x0002620008000100 */
[----:B------:R1:W1:Y:S01]  /*0690*/  SYNCS.EXCH.64 URZ, [UR4+0x20], UR8 ;  /* 0x0000200804ff75b2 */ /* 0x0002620008000100 */
[----:B------:R1:W1:Y:S01]  /*06a0*/  SYNCS.EXCH.64 URZ, [UR4+0x48], UR6 ;  /* 0x0000480604ff75b2 */ /* 0x0002620008000100 */
[----:B------:R-:W-:Y:S01]  /*06b0*/  NOP ;  /* 0x0000000000007918 */ /* 0x000fe20000000000 */
.L_x_9:
[----:B------:R-:W2:Y:S01]  /*06c0*/  SHFL.IDX PT, R2, R85, RZ, 0x1f ;  /* 0x00001fff55027589 */ /* 0x000ea200000e0000 */
[----:B------:R-:W-:Y:S01]  /*06d0*/  NOP ;  /* 0x0000000000007918 */ /* 0x000fe20000000000 */
[----:B--2---:R-:W-:-:S13]  /*06e0*/  ISETP.NE.AND P0, PT, R2, 0x1, PT ;  /* 0x000000010200780c */ /* 0x004fda0003f05270 */
[----:B------:R-:W-:Y:S05]  /*06f0*/  @P0 BRA `(.L_x_10) ;  /* 0x0000000000500947 */ /* 0x000fea0003800000 */
[----:B-1----:R-:W1:Y:S01]  /*0700*/  S2UR UR4, SR_CgaCtaId ;  /* 0x00000000000479c3 */ /* 0x002e620000008800 */
        /* <DEDUP_REMOVED lines=12> */
[----:B-1----:R2:W1:Y:S01]  /*07d0*/  SYNCS.EXCH.64 URZ, [UR4+0x50], UR8 ;  /* 0x0000500804ff75b2 */ /* 0x0024620008000100 */
[----:B------:R2:W1:Y:S01]  /*07e0*/  SYNCS.EXCH.64 URZ, [UR4+0x68], UR6 ;  /* 0x0000680604ff75b2 */ /* 0x0004620008000100 */
[----:B------:R2:W1:Y:S01]  /*07f0*/  SYNCS.EXCH.64 URZ, [UR4+0x58], UR8 ;  /* 0x0000580804ff75b2 */ /* 0x0004620008000100 */
[----:B------:R2:W1:Y:S01]  /*0800*/  SYNCS.EXCH.64 URZ, [UR4+0x70], UR6 ;  /* 0x0000700604ff75b2 */ /* 0x0004620008000100 */
[----:B------:R2:W1:Y:S01]  /*0810*/  SYNCS.EXCH.64 URZ, [UR4+0x60], UR8 ;  /* 0x0000600804ff75b2 */ /* 0x0004620008000100 */
[----:B------:R2:W1:Y:S02]  /*0820*/  SYNCS.EXCH.64 URZ, [UR4+0x78], UR6 ;  /* 0x0000780604ff75b2 */ /* 0x0004640008000100 */
[----:B--2---:R-:W-:Y:S01]  /*0830*/  NOP ;  /* 0x0000000000007918 */ /* 0x004fe20000000000 */
.L_x_10:
[----:B------:R-:W2:Y:S01]  /*0840*/  SHFL.IDX PT, R2, R85, RZ, 0x1f ;  /* 0x00001fff55027589 */ /* 0x000ea200000e0000 */
[----:B------:R-:W-:Y:S01]  /*0850*/  NOP ;  /* 0x0000000000007918 */ /* 0x000fe20000000000 */
[----:B--2---:R-:W-:-:S13]  /*0860*/  ISETP.NE.AND P0, PT, R2, 0x3, PT ;  /* 0x000000030200780c */ /* 0x004fda0003f05270 */
[----:B------:R-:W-:Y:S05]  /*0870*/  @P0 BRA `(.L_x_11) ;  /* 0x0000000000300947 */ /* 0x000fea0003800000 */
[----:B-1----:R-:W1:Y:S01]  /*0880*/  S2UR UR6, SR_CgaCtaId ;  /* 0x00000000000679c3 */ /* 0x002e620000008800 */
[----:B------:R-:W-:Y:S01]  /*0890*/  UMOV UR4, 0x400 ;  /* 0x0000040000047882 */ /* 0x000fe20000000000 */
[----:B------:R-:W-:Y:S01]  /*08a0*/  UMOV UR5, 0x20 ;  /* 0x0000002000057882 */ /* 0x000fe20000000000 */
[----:B------:R-:W-:Y:S01]  /*08b0*/  ELECT P0, URZ, PT ;  /* 0x0000000000ff782f */ /* 0x000fe20003800000 */
[----:B-1----:R-:W-:Y:S02]  /*08c0*/  ULEA UR6, UR6, UR4, 0x18 ;  /* 0x0000000406067291 */ /* 0x002fe4000f8ec0ff */
[----:B------:R-:W-:-:S04]  /*08d0*/  UIADD3 UR4, UPT, UPT, -UR5, 0x100000, URZ ;  /* 0x0010000005047890 */ /* 0x000fc8000fffe1ff */
[----:B------:R-:W-:Y:S02]  /*08e0*/  USHF.L.U32 UR5, UR4, 0xb, URZ ;  /* 0x0000000b04057899 */ /* 0x000fe400080006ff */
[----:B------:R-:W-:Y:S01]  /*08f0*/  USHF.L.U32 UR4, UR4, 0x1, URZ ;  /* 0x0000000104047899 */ /* 0x000fe200080006ff */
[----:B------:R-:W1:Y:S11]  /*0900*/  FENCE.VIEW.ASYNC.S ;  /* 0x00000000000073c6 */ /* 0x000e760000000000 */
[----:B-1----:R2:W1:Y:S01]  /*0910*/  SYNCS.EXCH.64 URZ, [UR6+0x80], UR4 ;  /* 0x0000800406ff75b2 */ /* 0x0024620008000100 */
[----:B------:R2:W1:Y:S02]  /*0920*/  SYNCS.EXCH.64 URZ, [UR6+0x88], UR4 ;  /* 0x0000880406ff75b2 */ /* 0x0004640008000100 */
[----:B--2---:R-:W-:Y:S01]  /*0930*/  NOP ;  /* 0x0000000000007918 */ /* 0x004fe20000000000 */
.L_x_11:
[----:B------:R-:W2:Y:S01]  /*0940*/  SHFL.IDX PT, R2, R85, RZ, 0x1f ;  /* 0x00001fff55027589 */ /* 0x000ea200000e0000 */
[----:B------:R-:W-:Y:S01]  /*0950*/  NOP ;  /* 0x0000000000007918 */ /* 0x000fe20000000000 */
[----:B--2---:R-:W-:-:S13]  /*0960*/  ISETP.NE.AND P0, PT, R2, 0x4, PT ;  /* 0x000000040200780c */ /* 0x004fda0003f05270 */
[----:B------:R-:W-:Y:S05]  /*0970*/  @P0 BRA `(.L_x_12) ;  /* 0x00000000004c0947 */ /* 0x000fea0003800000 */
[----:B-1----:R-:W1:Y:S01]  /*0980*/  S2UR UR6, SR_CgaCtaId ;  /* 0x00000000000679c3 */ /* 0x002e620000008800 */
[----:B------:R-:W-:Y:S01]  /*0990*/  UMOV UR4, 0x1e0 ;  /* 0x000001e000047882 */ /* 0x000fe20000000000 */
[----:B------:R-:W-:Y:S01]  /*09a0*/  UMOV UR5, 0x400 ;  /* 0x0000040000057882 */ /* 0x000fe20000000000 */
[----:B------:R-:W-:Y:S01]  /*09b0*/  USEL UR4, UR4, 0x1a0, UP3 ;  /* 0x000001a004047887 */ /* 0x000fe20009800000 */
[----:B------:R-:W-:Y:S01]  /*09c0*/  UMOV UR8, 0x1 ;  /* 0x0000000100087882 */ /* 0x000fe20000000000 */
[----:B------:R-:W-:Y:S01]  /*09d0*/  ELECT P0, URZ, PT ;  /* 0x0000000000ff782f */ /* 0x000fe20003800000 */
[----:B------:R-:W-:-:S04]  /*09e0*/  UIADD3 UR8, UPT, UPT, -UR8, 0x100000, URZ ;  /* 0x0010000008087890 */ /* 0x000fc8000fffe1ff */
[----:B------:R-:W-:Y:S02]  /*09f0*/  USHF.L.U32 UR9, UR8, 0xb, URZ ;  /* 0x0000000b08097899 */ /* 0x000fe400080006ff */
[----:B------:R-:W-:Y:S02]  /*0a00*/  USHF.L.U32 UR8, UR8, 0x1, URZ ;  /* 0x0000000108087899 */ /* 0x000fe400080006ff */
[----:B-1----:R-:W-:Y:S02]  /*0a10*/  ULEA UR6, UR6, UR5, 0x18 ;  /* 0x0000000506067291 */ /* 0x002fe4000f8ec0ff */
[----:B------:R-:W-:-:S04]  /*0a20*/  UIADD3 UR4, UPT, UPT, -UR4, 0x100000, URZ ;  /* 0x0010000004047890 */ /* 0x000fc8000fffe1ff */
[----:B------:R-:W-:Y:S02]  /*0a30*/  USHF.L.U32 UR5, UR4, 0xb, URZ ;  /* 0x0000000b04057899 */ /* 0x000fe400080006ff */
[----:B------:R-:W-:Y:S01]  /*0a40*/  USHF.L.U32 UR4, UR4, 0x1, URZ ;  /* 0x0000000104047899 */ /* 0x000fe200080006ff */
[----:B------:R-:W1:Y:S03]  /*0a50*/  FENCE.VIEW.ASYNC.S ;  /* 0x00000000000073c6 */ /* 0x000e660000000000 */
[----:B-1----:R2:W1:Y:S08]  /*0a60*/  SYNCS.EXCH.64 URZ, [UR6+0x90], UR8 ;  /* 0x0000900806ff75b2 */ /* 0x0024700008000100 */
[----:B------:R2:W1:Y:S01]  /*0a70*/  SYNCS.EXCH.64 URZ, [UR6+0xa0], UR4 ;  /* 0x0000a00406ff75b2 */ /* 0x0004620008000100 */
[----:B------:R2:W1:Y:S01]  /*0a80*/  SYNCS.EXCH.64 URZ, [UR6+0x98], UR8 ;  /* 0x0000980806ff75b2 */ /* 0x0004620008000100 */
[----:B------:R2:W1:Y:S02]  /*0a90*/  SYNCS.EXCH.64 URZ, [UR6+0xa8], UR4 ;  /* 0x0000a80406ff75b2 */ /* 0x0004640008000100 */
[----:B--2---:R-:W-:Y:S01]  /*0aa0*/  NOP ;  /* 0x0000000000007918 */ /* 0x004fe20000000000 */
.L_x_12:
        /* <DEDUP_REMOVED lines=22> */
[----:B------:R2:W1:Y:S01]  /*0c10*/  SYNCS.EXCH.64 URZ, [UR4+0xe0], UR6 ;  /* 0x0000e00604ff75b2 */ /* 0x0004620008000100 */
[----:B------:R2:W1:Y:S01]  /*0c20*/  SYNCS.EXCH.64 URZ, [UR4+0xc8], UR8 ;  /* 0x0000c80804ff75b2 */ /* 0x0004620008000100 */
[----:B------:R2:W1:Y:S02]  /*0c30*/  SYNCS.EXCH.64 URZ, [UR4+0xe8], UR6 ;  /* 0x0000e80604ff75b2 */ /* 0x0004640008000100 */
[----:B--2---:R-:W-:Y:S01]  /*0c40*/  NOP ;  /* 0x0000000000007918 */ /* 0x004fe20000000000 */
.L_x_13:
[----:B------:R-:W2:Y:S01]  /*0c50*/  SHFL.IDX PT, R2, R85, RZ, 0x1f ;  /* 0x00001fff55027589 */ /* 0x000ea200000e0000 */
[----:B------:R-:W-:Y:S01]  /*0c60*/  NOP ;  /* 0x0000000000007918 */ /* 0x000fe20000000000 */
[----:B--2---:R-:W-:-:S13]  /*0c70*/  ISETP.NE.AND P0, PT, R2, 0x3, PT ;  /* 0x000000030200780c */ /* 0x004fda0003f05270 */
[----:B------:R-:W-:Y:S05]  /*0c80*/  @P0 BRA `(.L_x_14) ;  /* 0x0000000000380947 */ /* 0x000fea0003800000 */
[----:B------:R-:W2:Y:S01]  /*0c90*/  S2UR UR5, SR_CgaCtaId ;  /* 0x00000000000579c3 */ /* 0x000ea20000008800 */
[----:B-1----:R-:W-:Y:S01]  /*0ca0*/  UMOV UR4, 0x400 ;  /* 0x0000040000047882 */ /* 0x002fe20000000000 */
[----:B------:R-:W-:Y:S01]  /*0cb0*/  UMOV UR6, 0x20 ;  /* 0x0000002000067882 */ /* 0x000fe20000000000 */
[----:B------:R-:W-:Y:S01]  /*0cc0*/  ELECT P0, URZ, PT ;  /* 0x0000000000ff782f */ /* 0x000fe20003800000 */
[----:B------:R-:W-:-:S04]  /*0cd0*/  UIADD3 UR6, UPT, UPT, -UR6, 0x100000, URZ ;  /* 0x0010000006067890 */ /* 0x000fc8000fffe1ff */
[----:B------:R-:W-:Y:S02]  /*0ce0*/  USHF.L.U32 UR7, UR6, 0xb, URZ ;  /* 0x0000000b06077899 */ /* 0x000fe400080006ff */
[----:B------:R-:W-:Y:S02]  /*0cf0*/  USHF.L.U32 UR6, UR6, 0x1, URZ ;  /* 0x0000000106067899 */ /* 0x000fe400080006ff */
[----:B--2---:R-:W-:Y:S01]  /*0d00*/  ULEA UR4, UR5, UR4, 0x18 ;  /* 0x0000000405047291 */ /* 0x004fe2000f8ec0ff */
[----:B------:R-:W1:Y:S11]  /*0d10*/  FENCE.VIEW.ASYNC.S ;  /* 0x00000000000073c6 */ /* 0x000e760000000000 */
[----:B-1----:R2:W1:Y:S01]  /*0d20*/  SYNCS.EXCH.64 URZ, [UR4+0xf0], UR6 ;  /* 0x0000f00604ff75b2 */ /* 0x0024620008000100 */
[----:B------:R2:W1:Y:S01]  /*0d30*/  SYNCS.EXCH.64 URZ, [UR4+0x100], UR6 ;  /* 0x0001000604ff75b2 */ /* 0x0004620008000100 */
[----:B------:R2:W1:Y:S01]  /*0d40*/  SYNCS.EXCH.64 URZ, [UR4+0xf8], UR6 ;  /* 0x0000f80604ff75b2 */ /* 0x0004620008000100 */
[----:B------:R2:W1:Y:S02]  /*0d50*/  SYNCS.EXCH.64 URZ, [UR4+0x108], UR6 ;  /* 0x0001080604ff75b2 */ /* 0x0004640008000100 */
[----:B--2---:R-:W-:Y:S01]  /*0d60*/  NOP ;  /* 0x0000000000007918 */ /* 0x004fe20000000000 */
.L_x_14:
[----:B-1----:R-:W1:Y:S01]  /*0d70*/  LDCU UR4, c[0x0][0x36c] ;  /* 0x00006d80ff0477ac */ /* 0x002e620008000800 */
[----:B------:R-:W-:Y:S01]  /*0d80*/  ISETP.NE.OR P3, PT, R0, 0x2, !P3 ;  /* 0x000000020000780c */ /* 0x000fe20005f65670 */
[----:B------:R-:W-:Y:S01]  /*0d90*/  NOP ;  /* 0x0000000000007918 */ /* 0x000fe20000000000 */
[----:B------:R-:W-:Y:S01]  /*0da0*/  LOP3.LUT R0, R91, 0x1f, RZ, 0xc0, !PT ;  /* 0x0000001f5b007812 */ /* 0x000fe200078ec0ff */
[----:B------:R-:W-:Y:S02]  /*0db0*/  UISETP.NE.AND UP4, UPT, UR22, URZ, UPT ;  /* 0x000000ff1600728c */ /* 0x000fe4000bf85270 */
[----:B-1----:R-:W-:-:S09]  /*0dc0*/  UISETP.EQ.U32.AND UP5, UPT, UR4, 0x1, UPT ;  /* 0x000000010400788c */ /* 0x002fd2000bfa2070 */
[----:B------:R-:W-:Y:S05]  /*0dd0*/  BRA.U !UP5, `(.L_x_15) ;  /* 0x000000010d087547 */ /* 0x000fea000b800000 */
[----:B---34-:R-:W-:Y:S01]  /*0de0*/  UCGABAR_ARV ;  /* 0x00000000000079c7 */ /* 0x018fe20008000000 */
[----:B------:R-:W-:Y:S05]  /*0df0*/  BRA `(.L_x_16) ;  /* 0x0000000000047947 */ /* 0x000fea0003800000 */
.L_x_15:
[----:B---34-:R-:W-:Y:S01]  /*0e00*/  NOP ;  /* 0x0000000000007918 */ /* 0x018fe20000000000 */
.L_x_16:
[----:B------:R-:W1:Y:S01]  /*0e10*/  S2UR UR7, SR_CTAID.X ;  /* 0x00000000000779c3 */ /* 0x000e620000002500 */
[----:B------:R-:W-:-:S05]  /*0e20*/  CS2R.32 R87, SR_CgaSize ;  /* 0x0000000000577805 */ /* 0x000fca0000008a00 */
[----:B------:R-:W-:-:S05]  /*0e30*/  IMAD R87, R87, -0xa0, RZ ;  /* 0xffffff6057577824 */ /* 0x000fca00078e02ff */
[----:B------:R-:W-:-:S14]  /*0e40*/  R2UR UR5, R87 ;  /* 0x00000000570572ca */ /* 0x000fdc00000e0000 */
[----:B------:R-:W2:Y:S01]  /*0e50*/  LDCU UR5, c[0x0][UR5+0x2b0] ;  /* 0x00005600050577ac */ /* 0x000ea20008000800 */
[----:B------:R-:W-:-:S05]  /*0e60*/  CS2R.32 R87, SR_CgaSize ;  /* 0x0000000000577805 */ /* 0x000fca0000008a00 */
[----:B------:R-:W-:-:S05]  /*0e70*/  IMAD R87, R87, -0xa0, RZ ;  /* 0xffffff6057577824 */ /* 0x000fca00078e02ff */
[----:B------:R-:W-:-:S14]  /*0e80*/  R2UR UR4, R87 ;  /* 0x00000000570472ca */ /* 0x000fdc00000e0000 */
[----:B------:R-:W3:Y:S01]  /*0e90*/  LDCU UR4, c[0x0][UR4+0x2b4] ;  /* 0x00005680040477ac */ /* 0x000ee20008000800 */
[----:B------:R-:W4:Y:S01]  /*0ea0*/  S2UR UR8, SR_CTAID.Y ;  /* 0x00000000000879c3 */ /* 0x000f220000002600 */
[----:B------:R-:W-:-:S05]  /*0eb0*/  CS2R.32 R87, SR_CgaSize ;  /* 0x0000000000577805 */ /* 0x000fca0000008a00 */
[----:B------:R-:W-:-:S05]  /*0ec0*/  IMAD R87, R87, -0xa0, RZ ;  /* 0xffffff6057577824 */ /* 0x000fca00078e02ff */
[----:B------:R-:W-:-:S14]  /*0ed0*/  R2UR UR9, R87 ;  /* 0x00000000570972ca */ /* 0x000fdc00000e0000 */
[----:B------:R-:W3:Y:S01]  /*0ee0*/  LDCU UR9, c[0x0][UR9+0x2a0] ;  /* 0x00005400090977ac */ /* 0x000ee20008000800 */
[----:B------:R-:W-:-:S05]  /*0ef0*/  CS2R.32 R87, SR_CgaSize ;  /* 0x0000000000577805 */ /* 0x000fca0000008a00 */
[----:B------:R-:W-:-:S05]  /*0f00*/  IMAD R87, R87, -0xa0, RZ ;  /* 0xffffff6057577824 */ /* 0x000fca00078e02ff */
[----:B------:R-:W-:-:S14]  /*0f10*/  R2UR UR10, R87 ;  /* 0x00000000570a72ca */ /* 0x000fdc00000e0000 */
[----:B------:R-:W3:Y:S01]  /*0f20*/  LDCU UR10, c[0x0][UR10+0x2a4] ;  /* 0x000054800a0a77ac */ /* 0x000ee20008000800 */
[----:B------:R-:W3:Y:S01]  /*0f30*/  S2UR UR11, SR_CgaCtaId ;  /* 0x00000000000b79c3 */ /* 0x000ee20000008800 */
[----:B------:R-:W3:Y:S01]  /*0f40*/  LDCU UR23, c[0x0][0xb24] ;  /* 0x00016480ff1777ac */ /* 0x000ee20008000800 */
[----:B------:R-:W3:Y:S01]  /*0f50*/  LDCU UR40, c[0x0][0xb24] ;  /* 0x00016480ff2877ac */ /* 0x000ee20008000800 */
[----:B-1----:R-:W-:-:S05]  /*0f60*/  I2FP.F32.U32 R3, UR7 ;  /* 0x0000000700037c45 */ /* 0x002fca0008201000 */
[----:B------:R-:W1:Y:S01]  /*0f70*/  S2UR UR36, SR_CTAID.Z ;  /* 0x00000000002479c3 */ /* 0x000e620000002700 */
[----:B------:R-:W1:Y:S01]  /*0f80*/  LDCU UR26, c[0x0][0xb30] ;  /* 0x00016600ff1a77ac */ /* 0x000e620008000800 */
[----:B--2---:R-:W-:Y:S01]  /*0f90*/  FMUL R3, R3, UR5 ;  /* 0x0000000503037c20 */ /* 0x004fe20008400000 */
[----:B------:R-:W-:Y:S01]  /*0fa0*/  UMOV UR25, UR7 ;  /* 0x0000000700197c82 */ /* 0x000fe20008000000 */
[----:B----4-:R-:W-:Y:S01]  /*0fb0*/  I2FP.F32.U32 R2, UR8 ;  /* 0x0000000800027c45 */ /* 0x010fe20008201000 */
[----:B------:R-:W-:-:S03]  /*0fc0*/  UMOV UR30, UR8 ;  /* 0x00000008001e7c82 */ /* 0x000fc60008000000 */
[----:B------:R-:W2:Y:S01]  /*0fd0*/  F2I.U32.TRUNC.NTZ R3, R3 ;  /* 0x0000000300037305 */ /* 0x000ea2000020f000 */
[----:B---3--:R-:W-:Y:S01]  /*0fe0*/  UISETP.GE.AND UP2, UPT, UR23, 0x1, UPT ;  /* 0x000000011700788c */ /* 0x008fe2000bf46270 */
[----:B------:R-:W-:Y:S01]  /*0ff0*/  FMUL R2, R2, UR4 ;  /* 0x0000000402027c20 */ /* 0x000fe20008400000 */
[----:B------:R-:W-:-:S05]  /*1000*/  USHF.L.U32 UR28, UR11, 0xc, URZ ;  /* 0x0000000c0b1c7899 */ /* 0x000fca00080006ff */
[----:B------:R-:W3:Y:S01]  /*1010*/  F2I.U32.TRUNC.NTZ R2, R2 ;  /* 0x0000000200027305 */ /* 0x000ee2000020f000 */
[----:B--2---:R-:W-:Y:S02]  /*1020*/  R2UR UR4, R3 ;  /* 0x00000000030472ca */ /* 0x004fe400000e0000 */
[----:B---3--:R-:W-:Y:S02]  /*1030*/  R2UR UR6, R2 ;  /* 0x00000000020672ca */ /* 0x008fe400000e0000 */
[----:B------:R-:W-:-:S09]  /*1040*/  PRMT R2, RZ, 0x7610, R2 ;  /* 0x00007610ff027816 */ /* 0x000fd20000000002 */
[----:B------:R-:W-:-:S04]  /*1050*/  UIADD3 UR5, UPT, UPT, -UR4, URZ, URZ ;  /* 0x000000ff04057290 */ /* 0x000fc8000fffe1ff */
[----:B------:R-:W-:Y:S02]  /*1060*/  UIMAD UR5, UR9, UR5, UR7 ;  /* 0x00000005090572a4 */ /* 0x000fe4000f8e0207 */
[----:B------:R-:W-:-:S04]  /*1070*/  UIADD3 UR4, UPT, UPT, -UR6, URZ, URZ ;  /* 0x000000ff06047290 */ /* 0x000fc8000fffe1ff */
[----:B------:R-:W-:Y:S01]  /*1080*/  IMAD.U32 R87, RZ, RZ, UR5 ;  /* 0x00000005ff577e24 */ /* 0x000fe2000f8e00ff */
[----:B------:R-:W-:-:S06]  /*1090*/  UIMAD UR4, UR10, UR4, UR8 ;  /* 0x000000040a0472a4 */ /* 0x000fcc000f8e0208 */
[----:B------:R-:W-:Y:S01]  /*10a0*/  IMAD.U32 R86, RZ, RZ, UR4 ;  /* 0x00000004ff567e24 */ /* 0x000fe2000f8e00ff */
[----:B-1----:R-:W-:Y:S06]  /*10b0*/  BRA.U UP4, `(.L_x_17) ;  /* 0x00000001042c7547 */ /* 0x002fec000b800000 */
[----:B------:R-:W-:Y:S02]  /*10c0*/  R2UR UR5, R86 ;  /* 0x00000000560572ca */ /* 0x000fe400000e0000 */
[----:B------:R-:W-:-:S11]  /*10d0*/  R2UR UR4, R87 ;  /* 0x00000000570472ca */ /* 0x000fd600000e0000 */
[----:B------:R-:W-:Y:S02]  /*10e0*/  UISETP.NE.AND UP0, UPT, UR5, URZ, UPT ;  /* 0x000000ff0500728c */ /* 0x000fe4000bf05270 */
[----:B------:R-:W-:Y:S02]  /*10f0*/  UISETP.NE.AND UP1, UPT, UR5, 0x1, UPT ;  /* 0x000000010500788c */ /* 0x000fe4000bf25270 */
[----:B------:R-:W-:-:S04]  /*1100*/  UISETP.EQ.OR UP0, UPT, UR4, URZ, !UP0 ;  /* 0x000000ff0400728c */ /* 0x000fc8000c702670 */
[----:B------:R-:W-:Y:S02]  /*1110*/  USEL UR5, URZ, 0x1, !UP0 ;  /* 0x00000001ff057887 */ /* 0x000fe4000c000000 */
[----:B------:R-:W-:Y:S02]  /*1120*/  UISETP.NE.AND UP0, UPT, UR4, URZ, UPT ;  /* 0x000000ff0400728c */ /* 0x000fe4000bf05270 */
[----:B------:R-:W-:-:S04]  /*1130*/  USEL UR4, URZ, 0x2, UP1 ;  /* 0x00000002ff047887 */ /* 0x000fc80008800000 */
[----:B------:R-:W-:-:S04]  /*1140*/  USEL UR4, UR4, 0x2, UP0 ;  /* 0x0000000204047887 */ /* 0x000fc80008000000 */
[----:B------:R-:W-:-:S06]  /*1150*/  UIADD3 UR4, UPT, UPT, UR5, UR4, URZ ;  /* 0x0000000405047290 */ /* 0x000fcc000fffe0ff */
[----:B------:R-:W-:Y:S02]  /*1160*/  IMAD.U32 R2, RZ, RZ, UR4 ;  /* 0x00000004ff027e24 */ /* 0x000fe4000f8e00ff */
.L_x_17:
[----:B------:R-:W-:Y:S05]  /*1170*/  BRA.U !UP2, `(.L_x_18) ;  /* 0x000000010ad47547 */ /* 0x000fea000b800000 */
[----:B------:R-:W1:Y:S01]  /*1180*/  LDCU.128 UR12, c[0x0][0xb10] ;  /* 0x00016200ff0c77ac */ /* 0x000e620008000c00 */
[----:B------:R-:W2:Y:S01]  /*1190*/  LDCU UR6, c[0x0][0x370] ;  /* 0x00006e00ff0677ac */ /* 0x000ea20008000800 */
[----:B------:R-:W3:Y:S01]  /*11a0*/  LDCU UR5, c[0x0][0x374] ;  /* 0x00006e80ff0577ac */ /* 0x000ee20008000800 */
[----:B------:R-:W4:Y:S01]  /*11b0*/  LDCU UR24, c[0x0][0xb0c] ;  /* 0x00016180ff1877ac */ /* 0x000f220008000800 */
[----:B------:R-:W4:Y:S01]  /*11c0*/  LDCU UR4, c[0x0][0xb20] ;  /* 0x00016400ff0477ac */ /* 0x000f220008000800 */
[----:B------:R-:W4:Y:S01]  /*11d0*/  LDCU.64 UR8, c[0x0][0xb28] ;  /* 0x00016500ff0877ac */ /* 0x000f220008000a00 */
[----:B-1----:R-:W-:Y:S02]  /*11e0*/  UISETP.NE.AND UP0, UPT, UR14, 0x1, UPT ;  /* 0x000000010e00788c */ /* 0x002fe4000bf05270 */
[----:B---3--:R-:W-:Y:S02]  /*11f0*/  UIMAD.WIDE.U32 UR10, UR5, UR15, URZ ;  /* 0x0000000f050a72a5 */ /* 0x008fe4000f8e00ff */
[----:B--2---:R-:W-:-:S02]  /*1200*/  UIMAD.WIDE.U32 UR18, UR6, UR12, URZ ;  /* 0x0000000c061272a5 */ /* 0x004fc4000f8e00ff */
[----:B----4-:R-:W-:Y:S02]  /*1210*/  UISETP.NE.AND UP1, UPT, UR24, 0x1, UPT ;  /* 0x000000011800788c */ /* 0x010fe4000bf25270 */
[----:B------:R-:W-:Y:S01]  /*1220*/  UISETP.NE.AND UP2, UPT, UR23, 0x1, UPT ;  /* 0x000000011700788c */ /* 0x000fe2000bf45270 */
[----:B------:R-:W-:Y:S02]  /*1230*/  UMOV UR10, UR11 ;  /* 0x0000000b000a7c82 */ /* 0x000fe40008000000 */
[----:B------:R-:W-:Y:S01]  /*1240*/  UMOV UR18, UR19 ;  /* 0x0000001300127c82 */ /* 0x000fe20008000000 */
[----:B------:R-:W-:Y:S02]  /*1250*/  @UP0 USHF.R.U32.HI UR5, URZ, UR4, UR10 ;  /* 0x00000004ff050299 */ /* 0x000fe4000801160a */
[----:B------:R-:W-:Y:S02]  /*1260*/  UIMAD.WIDE.U32 UR20, UR30, UR15, URZ ;  /* 0x0000000f1e1472a5 */ /* 0x000fe4000f8e00ff */
[----:B------:R-:W-:-:S02]  /*1270*/  UIMAD.WIDE.U32 UR10, UR5, UR8, URZ ;  /* 0x00000008050a72a5 */ /* 0x000fc4000f8e00ff */
[----:B------:R-:W-:Y:S02]  /*1280*/  @UP1 USHF.R.U32.HI UR6, URZ, UR13, UR18 ;  /* 0x0000000dff061299 */ /* 0x000fe40008011612 */
[----:B------:R-:W-:Y:S02]  /*1290*/  UIMAD.WIDE.U32 UR16, UR25, UR12, URZ ;  /* 0x0000000c191072a5 */ /* 0x000fe4000f8e00ff */
[----:B------:R-:W-:Y:S01]  /*12a0*/  UIMAD.WIDE.U32 UR18, UR6, UR8, URZ ;  /* 0x00000008061272a5 */ /* 0x000fe2000f8e00ff */
[----:B------:R-:W-:Y:S01]  /*12b0*/  UMOV UR20, UR21 ;  /* 0x0000001500147c82 */ /* 0x000fe20008000000 */
[----:B------:R-:W-:Y:S01]  /*12c0*/  UMOV UR10, UR11 ;  /* 0x0000000b000a7c82 */ /* 0x000fe20008000000 */
[----:B------:R-:W-:Y:S02]  /*12d0*/  USHF.R.U32.HI UR20, URZ, UR4, UR20 ;  /* 0x00000004ff147299 */ /* 0x000fe40008011614 */
[----:B------:R-:W-:Y:S02]  /*12e0*/  @UP2 USHF.R.U32.HI UR5, URZ, UR9, UR10 ;  /* 0x00000009ff052299 */ /* 0x000fe4000801160a */
[----:B------:R-:W-:Y:S01]  /*12f0*/  UMOV UR7, UR19 ;  /* 0x0000001300077c82 */ /* 0x000fe20008000000 */
[----:B------:R-:W-:Y:S01]  /*1300*/  UMOV UR16, UR17 ;  /* 0x0000001100107c82 */ /* 0x000fe20008000000 */
[----:B------:R-:W-:-:S02]  /*1310*/  @UP2 USHF.R.U32.HI UR6, URZ, UR9, UR7 ;  /* 0x00000009ff062299 */ /* 0x000fc40008011607 */
[----:B------:R-:W-:Y:S02]  /*1320*/  USHF.R.U32.HI UR16, URZ, UR13, UR16 ;  /* 0x0000000dff107299 */ /* 0x000fe40008011610 */
[----:B------:R-:W-:Y:S02]  /*1330*/  USEL UR4, UR30, UR20, !UP0 ;  /* 0x000000141e047287 */ /* 0x000fe4000c000000 */
[----:B------:R-:W-:Y:S02]  /*1340*/  UIMAD UR7, UR5, UR23, URZ ;  /* 0x00000017050772a4 */ /* 0x000fe4000f8e02ff */
[----:B------:R-:W-:Y:S02]  /*1350*/  USEL UR5, UR25, UR16, !UP1 ;  /* 0x0000001019057287 */ /* 0x000fe4000c800000 */
[----:B------:R-:W-:Y:S02]  /*1360*/  UIMAD UR12, UR6, UR23, URZ ;  /* 0x00000017060c72a4 */ /* 0x000fe4000f8e02ff */
[----:B------:R-:W-:-:S02]  /*1370*/  UISETP.GE.AND UP0, UPT, UR4, UR7, UPT ;  /* 0x000000070400728c */ /* 0x000fc4000bf06270 */
[----:B------:R-:W-:Y:S02]  /*1380*/  UIMAD.WIDE.U32 UR10, UR4, UR8, URZ ;  /* 0x00000008040a72a5 */ /* 0x000fe4000f8e00ff */
[----:B------:R-:W-:Y:S02]  /*1390*/  UISETP.GE.OR UP0, UPT, UR5, UR12, UP0 ;  /* 0x0000000c0500728c */ /* 0x000fe40008706670 */
[----:B------:R-:W-:Y:S02]  /*13a0*/  UIMAD.WIDE.U32 UR12, UR5, UR8, URZ ;  /* 0x00000008050c72a5 */ /* 0x000fe4000f8e00ff */
[----:B------:R-:W-:Y:S01]  /*13b0*/  UIADD3 UR10, UPT, UPT, -UR4, URZ, URZ ;  /* 0x000000ff040a7290 */ /* 0x000fe2000fffe1ff */
[----:B------:R-:W-:Y:S01]  /*13c0*/  UMOV UR8, UR11 ;  /* 0x0000000b00087c82 */ /* 0x000fe20008000000 */
[----:B------:R-:W-:Y:S02]  /*13d0*/  UIADD3 UR11, UPT, UPT, -UR5, URZ, URZ ;  /* 0x000000ff050b7290 */ /* 0x000fe4000fffe1ff */
[----:B------:R-:W-:-:S03]  /*13e0*/  USHF.R.U32.HI UR8, URZ, UR9, UR8 ;  /* 0x00000009ff087299 */ /* 0x000fc60008011608 */
[----:B------:R-:W-:Y:S01]  /*13f0*/  @!UP0 UMOV UR7, UR13 ;  /* 0x0000000d00078c82 */ /* 0x000fe20008000000 */
[----:B------:R-:W-:Y:S02]  /*1400*/  UIMAD UR30, UR14, UR10, UR30 ;  /* 0x0000000a0e1e72a4 */ /* 0x000fe4000f8e021e */
[----:B------:R-:W-:Y:S02]  /*1410*/  USEL UR8, UR4, UR8, !UP2 ;  /* 0x0000000804087287 */ /* 0x000fe4000d000000 */
[----:B------:R-:W-:Y:S02]  /*1420*/  @!UP0 USHF.R.U32.HI UR7, URZ, UR9, UR7 ;  /* 0x00000009ff078299 */ /* 0x000fe40008011607 */
[----:B------:R-:W-:Y:S02]  /*1430*/  UIADD3 UR9, UPT, UPT, -UR8, URZ, URZ ;  /* 0x000000ff08097290 */ /* 0x000fe4000fffe1ff */
[----:B------:R-:W-:Y:S02]  /*1440*/  @!UP0 USEL UR7, UR5, UR7, !UP2 ;  /* 0x0000000705078287 */ /* 0x000fe4000d000000 */
[----:B------:R-:W-:-:S02]  /*1450*/  UIMAD UR9, UR23, UR9, UR4 ;  /* 0x00000009170972a4 */ /* 0x000fc4000f8e0204 */
[----:B------:R-:W-:Y:S02]  /*1460*/  @!UP0 UIADD3 UR8, UPT, UPT, UR8, -UR7, URZ ;  /* 0x8000000708088290 */ /* 0x000fe4000fffe0ff */
[----:B------:R-:W-:Y:S02]  /*1470*/  @!UP0 UIMAD UR6, UR9, UR6, UR7 ;  /* 0x00000006090682a4 */ /* 0x000fe4000f8e0207 */
[----:B------:R-:W-:Y:S02]  /*1480*/  @!UP0 UIMAD UR4, UR8, UR23, UR5 ;  /* 0x00000017080482a4 */ /* 0x000fe4000f8e0205 */
[----:B------:R-:W-:Y:S02]  /*1490*/  UIMAD UR25, UR24, UR11, UR25 ;  /* 0x0000000b181972a4 */ /* 0x000fe4000f8e0219 */
[----:B------:R-:W-:Y:S01]  /*14a0*/  UIMAD UR30, UR4, UR14, UR30 ;  /* 0x0000000e041e72a4 */ /* 0x000fe2000f8e021e */
[----:B------:R-:W-:Y:S02]  /*14b0*/  @!UP0 UMOV UR5, UR6 ;  /* 0x0000000600058c82 */ /* 0x000fe40008000000 */
[----:B------:R-:W-:-:S12]  /*14c0*/  UIMAD UR25, UR5, UR24, UR25 ;  /* 0x00000018051972a4 */ /* 0x000fd8000f8e0219 */
.L_x_18:
[----:B------:R-:W-:Y:S02]  /*14d0*/  UISETP.NE.AND UP1, UPT, UR26, 0x1, UPT ;  /* 0x000000011a00788c */ /* 0x000fe4000bf25270 */
[----:B------:R-:W-:Y:S02]  /*14e0*/  UISETP.NE.AND UP0, UPT, UR22, 0x2, UPT ;  /* 0x000000021600788c */ /* 0x000fe4000bf05270 */
[----:B------:R-:W-:-:S05]  /*14f0*/  ULOP3.LUT UR28, UR28, 0x1000, URZ, 0xc0, !UPT ;  /* 0x000010001c1c7892 */ /* 0x000fca000f8ec0ff */
[----:B------:R-:W-:Y:S07]  /*1500*/  BRA.U UP1, `(.L_x_19) ;  /* 0x0000000101447547 */ /* 0x000fee000b800000 */
[----:B------:R-:W1:Y:S01]  /*1510*/  LDCU.128 UR8, c[0x0][0xb10] ;  /* 0x00016200ff0877ac */ /* 0x000e620008000c00 */
[----:B------:R-:W2:Y:S01]  /*1520*/  LDCU UR12, c[0x0][0xb0c] ;  /* 0x00016180ff0c77ac */ /* 0x000ea20008000800 */
[----:B------:R-:W3:Y:S01]  /*1530*/  LDCU UR13, c[0x0][0xb20] ;  /* 0x00016400ff0d77ac */ /* 0x000ee20008000800 */
[----:B-1----:R-:W-:Y:S02]  /*1540*/  UIMAD.WIDE.U32 UR6, UR25, UR8, URZ ;  /* 0x00000008190672a5 */ /* 0x002fe4000f8e00ff */
[----:B------:R-:W-:Y:S02]  /*1550*/  UIMAD.WIDE.U32 UR4, UR30, UR11, URZ ;  /* 0x0000000b1e0472a5 */ /* 0x000fe4000f8e00ff */
[----:B--2---:R-:W-:Y:S02]  /*1560*/  UISETP.NE.AND UP2, UPT, UR12, 0x1, UPT ;  /* 0x000000010c00788c */ /* 0x004fe4000bf45270 */
[----:B------:R-:W-:Y:S01]  /*1570*/  UISETP.NE.AND UP1, UPT, UR10, 0x1, UPT ;  /* 0x000000010a00788c */ /* 0x000fe2000bf25270 */
[----:B------:R-:W-:-:S02]  /*1580*/  UMOV UR6, UR7 ;  /* 0x0000000700067c82 */ /* 0x000fc40008000000 */
[----:B------:R-:W-:Y:S01]  /*1590*/  UMOV UR4, UR5 ;  /* 0x0000000500047c82 */ /* 0x000fe20008000000 */
[----:B------:R-:W-:Y:S02]  /*15a0*/  USHF.R.U32.HI UR6, URZ, UR9, UR6 ;  /* 0x00000009ff067299 */ /* 0x000fe40008011606 */
[----:B---3--:R-:W-:Y:S02]  /*15b0*/  USHF.R.U32.HI UR4, URZ, UR13, UR4 ;  /* 0x0000000dff047299 */ /* 0x008fe40008011604 */
[----:B------:R-:W-:Y:S02]  /*15c0*/  USEL UR5, UR25, UR6, !UP2 ;  /* 0x0000000619057287 */ /* 0x000fe4000d000000 */
[----:B------:R-:W-:-:S04]  /*15d0*/  USEL UR4, UR30, UR4, !UP1 ;  /* 0x000000041e047287 */ /* 0x000fc8000c800000 */
[----:B------:R-:W-:Y:S02]  /*15e0*/  UIADD3 UR6, UPT, UPT, UR5, -UR4, URZ ;  /* 0x8000000405067290 */ /* 0x000fe4000fffe0ff */
[----:B------:R-:W-:Y:S02]  /*15f0*/  UIADD3 UR4, UPT, UPT, -UR5, UR4, URZ ;  /* 0x0000000405047290 */ /* 0x000fe4000fffe1ff */
[----:B------:R-:W-:Y:S02]  /*1600*/  UIMAD UR30, UR6, UR10, UR30 ;  /* 0x0000000a061e72a4 */ /* 0x000fe4000f8e021e */
[----:B------:R-:W-:-:S12]  /*1610*/  UIMAD UR25, UR4, UR12, UR25 ;  /* 0x0000000c041972a4 */ /* 0x000fd8000f8e0219 */
.L_x_19:
[----:B------:R-:W-:Y:S05]  /*1620*/  BRA.U !UP5, `(.L_x_20) ;  /* 0x000000010d0c7547 */ /* 0x000fea000b800000 */
[----:B------:R-:W-:Y:S01]  /*1630*/  UCGABAR_WAIT ;  /* 0x0000000000007dc7 */ /* 0x000fe20008000000 */
[----:B------:R-:W-:Y:S01]  /*1640*/  CCTL.IVALL ;  /* 0x00000000ff00798f */ /* 0x000fe20002000000 */
[----:B------:R-:W-:Y:S05]  /*1650*/  BRA `(.L_x_21) ;  /* 0x0000000000047947 */ /* 0x000fea0003800000 */
.L_x_20:
[----:B------:R-:W-:Y:S06]  /*1660*/  BAR.SYNC.DEFER_BLOCKING 0x0 ;  /* 0x0000000000007b1d */ /* 0x000fec0000010000 */
.L_x_21:
[----:B------:R-:W-:Y:S05]  /*1670*/  BRA.U UP0, `(.L_x_22) ;  /* 0x0000001100e87547 */ /* 0x000fea000b800000 */
[----:B------:R-:W1:Y:S01]  /*1680*/  LDCU UR6, c[0x0][0x38c] ;  /* 0x00007180ff0677ac */ /* 0x000e620008000800 */
[----:B------:R-:W2:Y:S01]  /*1690*/  S2UR UR7, SR_CgaCtaId ;  /* 0x00000000000779c3 */ /* 0x000ea20000008800 */
[----:B------:R-:W-:Y:S01]  /*16a0*/  PLOP3.LUT P1, PT, PT, PT, UP3, 0x80, 0x8 ;  /* 0x000000000008781c */ /* 0x000fe20003f2f038 */
[----:B------:R-:W-:Y:S01]  /*16b0*/  IMAD.MOV.U32 R12, RZ, RZ, 0x1 ;  /* 0x00000001ff0c7424 */ /* 0x000fe200078e00ff */
[----:B------:R-:W-:Y:S01]  /*16c0*/  UMOV UR13, 0x400 ;  /* 0x00000400000d7882 */ /* 0x000fe20000000000 */
[----:B------:R-:W-:Y:S01]  /*16d0*/  UISETP.NE.AND UP1, UPT, UR22, URZ, UPT ;  /* 0x000000ff1600728c */ /* 0x000fe2000bf25270 */
[----:B------:R-:W-:Y:S02]  /*16e0*/  ISETP.EQ.OR P2, PT, R0, RZ, P3 ;  /* 0x000000ff0000720c */ /* 0x000fe40001f42670 */
[----:B------:R-:W-:Y:S02]  /*16f0*/  CS2R R10, SRZ ;  /* 0x00000000000a7805 */ /* 0x000fe4000001ff00 */
[----:B------:R-:W-:Y:S01]  /*1700*/  PLOP3.LUT P1, PT, P1, PT, PT, 0x8, 0x80 ;  /* 0x000000000080781c */ /* 0x000fe20000f2e170 */
[----:B------:R-:W-:Y:S01]  /*1710*/  IMAD.MOV.U32 R9, RZ, RZ, RZ ;  /* 0x000000ffff097224 */ /* 0x000fe200078e00ff */
[----:B------:R-:W3:Y:S01]  /*1720*/  LDCU UR41, c[0x0][0x370] ;  /* 0x00006e00ff2977ac */ /* 0x000ee20008000800 */
[----:B------:R-:W-:Y:S01]  /*1730*/  IMAD.MOV.U32 R8, RZ, RZ, 0x1 ;  /* 0x00000001ff087424 */ /* 0x000fe200078e00ff */
[----:B------:R-:W4:Y:S01]  /*1740*/  LDCU.64 UR26, c[0x0][0x348] ;  /* 0x00006900ff1a77ac */ /* 0x000f220008000a00 */
[----:B-1----:R-:W-:-:S02]  /*1750*/  UIADD3 UR5, UPT, UPT, UR6, 0x3f, URZ ;  /* 0x0000003f06057890 */ /* 0x002fc4000fffe0ff */
[----:B------:R-:W-:Y:S02]  /*1760*/  USHF.R.U32.HI UR45, URZ, 0x6, UR28 ;  /* 0x00000006ff2d7899 */ /* 0x000fe4000801161c */
[----:B------:R-:W-:Y:S02]  /*1770*/  USHF.R.S32.HI UR4, URZ, 0x1f, UR5 ;  /* 0x0000001fff047899 */ /* 0x000fe40008011405 */
[----:B------:R-:W-:Y:S02]  /*1780*/  UIADD3 UR46, UPT, UPT, UR6, 0x7e, URZ ;  /* 0x0000007e062e7890 */ /* 0x000fe4000fffe0ff */
[----:B------:R-:W-:Y:S02]  /*1790*/  ULEA.HI UR4, UR4, UR5, URZ, 0x6 ;  /* 0x0000000504047291 */ /* 0x000fe4000f8f30ff */
[----:B------:R-:W-:Y:S02]  /*17a0*/  UIADD3 UR5, UPT, UPT, UR6, -0x1, URZ ;  /* 0xffffffff06057890 */ /* 0x000fe4000fffe0ff */
[----:B------:R-:W-:-:S02]  /*17b0*/  USHF.R.S32.HI UR43, URZ, 0x6, UR4 ;  /* 0x00000006ff2b7899 */ /* 0x000fc40008011404 */
[----:B------:R-:W-:Y:S02]  /*17c0*/  UISETP.GE.U32.AND UP2, UPT, UR5, -0x7f, UPT ;  /* 0xffffff810500788c */ /* 0x000fe4000bf46070 */
[----:B------:R-:W-:Y:S02]  /*17d0*/  UISETP.LT.U32.AND UP0, UPT, UR43, 0x5, UPT ;  /* 0x000000052b00788c */ /* 0x000fe4000bf01070 */
[----:B--2---:R-:W-:Y:S02]  /*17e0*/  ULEA UR13, UR7, UR13, 0x18 ;  /* 0x0000000d070d7291 */ /* 0x004fe4000f8ec0ff */
[----:B------:R-:W-:Y:S02]  /*17f0*/  USEL UR42, UR43, 0x5, UP0 ;  /* 0x000000052b2a7887 */ /* 0x000fe40008000000 */
[----:B------:R-:W-:Y:S02]  /*1800*/  ULEA UR29, UR28, UR13, 0x1 ;  /* 0x0000000d1c1d7291 */ /* 0x000fe4000f8e08ff */
[----:B------:R-:W-:-:S02]  /*1810*/  UIADD3 UR21, UPT, UPT, UR42, -0x1, URZ ;  /* 0xffffffff2a157890 */ /* 0x000fc4000fffe0ff */
[----:B------:R-:W-:Y:S01]  /*1820*/  @UP2 UIADD3 UR21, UPT, UPT, UR42, URZ, URZ ;  /* 0x000000ff2a152290 */ /* 0x000fe2000fffe0ff */
[----:B------:R-:W1:Y:S01]  /*1830*/  LDCU UR39, c[0x0][0x374] ;  /* 0x00006e80ff2777ac */ /* 0x000e620008000800 */
[----:B------:R-:W-:Y:S02]  /*1840*/  USEL UR24, UR37, 0x2, UP1 ;  /* 0x0000000225187887 */ /* 0x000fe40008800000 */
[----:B------:R-:W-:Y:S02]  /*1850*/  UIADD3 UR29, UPT, UPT, UR29, 0x6400, URZ ;  /* 0x000064001d1d7890 */ /* 0x000fe4000fffe0ff */
[----:B------:R-:W-:Y:S02]  /*1860*/  UIADD3 UR44, UPT, UPT, UR43, -UR42, URZ ;  /* 0x8000002a2b2c7290 */ /* 0x000fe4000fffe0ff */
[----:B------:R-:W-:Y:S01]  /*1870*/  UIADD3 UR21, UPT, UPT, UR21, 0x1, URZ ;  /* 0x0000000115157890 */ /* 0x000fe2000fffe0ff */
[----:B---34-:R-:W-:-:S11]  /*1880*/  UMOV UR5, URZ ;  /* 0x000000ff00057c82 */ /* 0x018fd60008000000 */
.L_x_42:
[----:B------:R-:W2:Y:S02]  /*1890*/  S2UR UR4, SR_CgaCtaId ;  /* 0x00000000000479c3 */ /* 0x000ea40000008800 */
[----:B--2---:R-:W-:-:S09]  /*18a0*/  UISETP.NE.AND UP0, UPT, UR4, URZ, UPT ;  /* 0x000000ff0400728c */ /* 0x004fd2000bf05270 */
[----:B-1----:R-:W-:Y:S05]  /*18b0*/  BRA.U UP0, `(.L_x_23) ;  /* 0x0000000100287547 */ /* 0x002fea000b800000 */
[----:B------:R-:W-:Y:S02]  /*18c0*/  LEA R0, R9, UR13, 0x3 ;  /* 0x0000000d09007c11 */ /* 0x000fe4000f8e18ff */
[----:B------:R-:W-:-:S04]  /*18d0*/  SHF.L.U32 R3, R8, 0x1f, RZ ;  /* 0x0000001f08037819 */ /* 0x000fc800000006ff */
[----:B------:R-:W2:Y:S02]  /*18e0*/  SYNCS.PHASECHK.TRANS64.TRYWAIT P0, [R0+URZ+0x100], R3 ;  /* 0x00010003000075a7 */ /* 0x000ea400080011ff */
[----:B--2---:R-:W-:Y:S05]  /*18f0*/  @!P0 BRA `(.L_x_24) ;  /* 0x0000006400148947 */ /* 0x004fea0003800000 */
.L_x_123:
[----:B------:R3:W-:Y:S01]  /*1900*/  SYNCS.ARRIVE.TRANS64.A1T0 RZ, [R0+URZ+0xf0], RZ ;  /* 0x0000f0ff00ff79a7 */ /* 0x0007e200081000ff */
[----:B------:R-:W-:-:S05]  /*1910*/  VIADD R9, R9, 0x1 ;  /* 0x0000000109097836 */ /* 0x000fca0000000000 */
[----:B------:R-:W-:-:S04]  /*1920*/  ISETP.NE.AND P0, PT, R9, 0x2, PT ;  /* 0x000000020900780c */ /* 0x000fc80003f05270 */
[----:B--2---:R-:W-:Y:S02]  /*1930*/  SEL R3, RZ, 0x1, P0 ;  /* 0x00000001ff037807 */ /* 0x004fe40000000000 */
[----:B------:R-:W-:Y:S02]  /*1940*/  SEL R9, R9, RZ, P0 ;  /* 0x000000ff09097207 */ /* 0x000fe40000000000 */
[----:B------:R-:W-:-:S07]  /*1950*/  LOP3.LUT R8, R8, R3, RZ, 0x3c, !PT ;  /* 0x0000000308087212 */ /* 0x000fce00078e3cff */
.L_x_23:
[----:B------:R-:W-:Y:S01]  /*1960*/  ULEA UR4, UR5, UR13, 0x3 ;  /* 0x0000000d05047291 */ /* 0x000fe2000f8e18ff */
[----:B---3--:R-:W-:Y:S01]  /*1970*/  SHF.L.U32 R0, R12, 0x1f, RZ ;  /* 0x0000001f0c007819 */ /* 0x008fe200000006ff */
[----:B------:R-:W-:Y:S02]  /*1980*/  UISETP.GE.U32.AND UP0, UPT, UR46, 0x7f, UPT ;  /* 0x0000007f2e00788c */ /* 0x000fe4000bf06070 */
[----:B------:R-:W-:Y:S02]  /*1990*/  USHF.L.U32 UR11, UR30, 0x6, URZ ;  /* 0x000000061e0b7899 */ /* 0x000fe400080006ff */
[----:B------:R-:W-:Y:S01]  /*19a0*/  ULEA UR35, UR25, UR45, 0x7 ;  /* 0x0000002d19237291 */ /* 0x000fe2000f8e38ff */
[----:B------:R-:W-:Y:S02]  /*19b0*/  UMOV UR7, URZ ;  /* 0x000000ff00077c82 */ /* 0x000fe40008000000 */
[----:B------:R2:W3:Y:S02]  /*19c0*/  SYNCS.PHASECHK.TRANS64.TRYWAIT P0, [UR4+0x28], R0 ;  /* 0x00002800ff0075a7 */ /* 0x0004e40008001104 */
[----:B------:R-:W-:Y:S07]  /*19d0*/  BRA.U !UP0, `(.L_x_25) ;  /* 0x0000000108c07547 */ /* 0x000fee000b800000 */
[----:B------:R-:W-:Y:S01]  /*19e0*/  UMOV UR6, URZ ;  /* 0x000000ff00067c82 */ /* 0x000fe20008000000 */
[----:B------:R-:W-:-:S05]  /*19f0*/  UMOV UR4, UR5 ;  /* 0x0000000500047c82 */ /* 0x000fca0008000000 */
.L_x_31:
[----:B------:R-:W-:Y:S01]  /*1a00*/  ULEA UR33, UR4, UR13, 0x3 ;  /* 0x0000000d04217291 */ /* 0x000fe2000f8e18ff */
[----:B---3--:R-:W-:Y:S01]  /*1a10*/  @!P3 MOV R2, 0x6000 ;  /* 0x000060000002b802 */ /* 0x008fe20000000f00 */
[----:B-1-3--:R-:W-:Y:S10]  /*1a20*/  @P0 BRA `(.L_x_26) ;  /* 0x00000000000c0947 */ /* 0x00aff40003800000 */
[----:B------:R-:W-:-:S04]  /*1a30*/  SHF.L.U32 R3, R12, 0x1f, RZ ;  /* 0x0000001f0c037819 */ /* 0x000fc800000006ff */
[----:B------:R-:W3:Y:S02]  /*1a40*/  SYNCS.PHASECHK.TRANS64.TRYWAIT P0, [UR33+0x28], R3 ;  /* 0x00002803ff0075a7 */ /* 0x000ee40008001121 */
[----:B---3--:R-:W-:Y:S05]  /*1a50*/  @!P0 BRA `(.L_x_27) ;  /* 0x0000006000d08947 */ /* 0x008fea0003800000 */
.L_x_26:
[----:B------:R3:W-:Y:S01]  /*1a60*/  @!P3 SYNCS.ARRIVE.TRANS64 RZ, [UR33], R2 ;  /* 0x00000002ffffb9a7 */ /* 0x0007e20008000021 */
[----:B------:R-:W-:-:S04]  /*1a70*/  ULOP3.LUT UR5, UR24, 0x2, URZ, 0xfc, !UPT ;  /* 0x0000000218057892 */ /* 0x000fc8000f8efcff */
[----:B------:R-:W-:-:S09]  /*1a80*/  UISETP.NE.AND UP0, UPT, UR5, 0x2, UPT ;  /* 0x000000020500788c */ /* 0x000fd2000bf05270 */
[----:B------:R-:W-:Y:S05]  /*1a90*/  BRA.U UP0, `(.L_x_28) ;  /* 0x0000000100047547 */ /* 0x000fea000b800000 */
[----:B-1----:R-:W-:Y:S05]  /*1aa0*/  BPT.TRAP 0x1 ;  /* 0x000000040000795c */ /* 0x002fea0000300000 */
.L_x_28:
[----:B------:R-:W-:Y:S04]  /*1ab0*/  BSSY.RECONVERGENT B0, `(.L_x_29) ;  /* 0x0000003000007945 */ /* 0x000fe80003800200 */
[----:B------:R-:W-:Y:S05]  /*1ac0*/  @P2 BRA `(.L_x_30) ;  /* 0x0000000000042947 */ /* 0x000fea0003800000 */
[----:B-1----:R-:W-:Y:S05]  /*1ad0*/  BPT.TRAP 0x1 ;  /* 0x000000040000795c */ /* 0x002fea0000300000 */
.L_x_30:
[----:B-1----:R-:W-:Y:S05]  /*1ae0*/  BSYNC.RECONVERGENT B0 ;  /* 0x0000000000007941 */ /* 0x002fea0003800200 */
.L_x_29:
[----:B------:R-:W-:Y:S02]  /*1af0*/  UIADD3 UR5, UPT, UPT, UR4, 0x1, URZ ;  /* 0x0000000104057890 */ /* 0x000fe4000fffe0ff */
[----:B------:R-:W-:Y:S02]  /*1b00*/  UIADD3 UR16, UP1, UPT, UR26, 0x80, URZ ;  /* 0x000000801a107890 */ /* 0x000fe4000ff3e0ff */
[----:B------:R-:W-:Y:S02]  /*1b10*/  UISETP.NE.AND UP0, UPT, UR5, 0x5, UPT ;  /* 0x000000050500788c */ /* 0x000fe4000bf05270 */
[----:B------:R-:W-:Y:S02]  /*1b20*/  USHF.L.U32 UR34, UR6, 0x6, URZ ;  /* 0x0000000606227899 */ /* 0x000fe400080006ff */
[----:B------:R-:W-:Y:S02]  /*1b30*/  USEL UR8, URZ, 0x1, UP0 ;  /* 0x00000001ff087887 */ /* 0x000fe40008000000 */
[----:B------:R-:W-:-:S02]  /*1b40*/  USEL UR5, UR5, URZ, UP0 ;  /* 0x000000ff05057287 */ /* 0x000fc40008000000 */
[----:B------:R-:W-:Y:S02]  /*1b50*/  UIADD3 UR14, UP0, UPT, UR26, 0x180, URZ ;  /* 0x000001801a0e7890 */ /* 0x000fe4000ff1e0ff */
[----:B------:R-:W-:Y:S01]  /*1b60*/  LOP3.LUT R12, R12, UR8, RZ, 0x3c, !PT ;  /* 0x000000080c0c7c12 */ /* 0x000fe2000f8e3cff */
[----:B------:R-:W-:Y:S02]  /*1b70*/  USHF.L.U32 UR8, UR4, 0xd, URZ ;  /* 0x0000000d04087899 */ /* 0x000fe400080006ff */
[----:B------:R-:W-:Y:S01]  /*1b80*/  ULEA UR7, UR5, UR13, 0x3 ;  /* 0x0000000d05077291 */ /* 0x000fe2000f8e18ff */
[----:B--2---:R-:W-:Y:S01]  /*1b90*/  SHF.L.U32 R0, R12, 0x1f, RZ ;  /* 0x0000001f0c007819 */ /* 0x004fe200000006ff */
[----:B------:R-:W-:Y:S02]  /*1ba0*/  ULOP3.LUT UR4, UR8, UR28, URZ, 0xfc, !UPT ;  /* 0x0000001c08047292 */ /* 0x000fe4000f8efcff */
[----:B------:R-:W-:Y:S02]  /*1bb0*/  UIADD3.X UR17, UPT, UPT, URZ, UR27, URZ, UP1, !UPT ;  /* 0x0000001bff117290 */ /* 0x000fe40008ffe4ff */
[----:B------:R-:W-:-:S02]  /*1bc0*/  ULEA UR4, UR4, UR13, 0x1 ;  /* 0x0000000d04047291 */ /* 0x000fc4000f8e08ff */
[----:B------:R-:W-:Y:S01]  /*1bd0*/  UIADD3 UR8, UPT, UPT, UR13, 0x1a400, UR8 ;  /* 0x0001a4000d087890 */ /* 0x000fe2000fffe008 */
[----:B------:R4:W1:Y:S01]  /*1be0*/  SYNCS.PHASECHK.TRANS64.TRYWAIT P0, [UR7+0x28], R0 ;  /* 0x00002800ff0075a7 */ /* 0x0008620008001107 */
[----:B------:R-:W-:Y:S02]  /*1bf0*/  UIADD3 UR32, UPT, UPT, UR4, 0x6400, URZ ;  /* 0x0000640004207890 */ /* 0x000fe4000fffe0ff */
[----:B------:R-:W-:Y:S01]  /*1c00*/  UIADD3.X UR15, UPT, UPT, URZ, UR27, URZ, UP0, !UPT ;  /* 0x0000001bff0f7290 */ /* 0x000fe200087fe4ff */
[----:B------:R-:W-:Y:S01]  /*1c10*/  UMOV UR7, 0x30000 ;  /* 0x0003000000077882 */ /* 0x000fe20000000000 */
[----:B------:R-:W-:Y:S01]  /*1c20*/  UMOV UR18, 0x0 ;  /* 0x0000000000127882 */ /* 0x000fe20000000000 */
[----:B------:R-:W-:Y:S01]  /*1c30*/  UMOV UR19, 0x10000000 ;  /* 0x1000000000137882 */ /* 0x000fe20000000000 */
[----:B------:R-:W-:Y:S01]  /*1c40*/  UMOV UR12, UR36 ;  /* 0x00000024000c7c82 */ /* 0x000fe20008000000 */
[----:B------:R-:W-:Y:S01]  /*1c50*/  UMOV UR9, UR33 ;  /* 0x0000002100097c82 */ /* 0x000fe20008000000 */
[----:B------:R-:W-:Y:S01]  /*1c60*/  UMOV UR10, UR34 ;  /* 0x00000022000a7c82 */ /* 0x000fe20008000000 */
[----:B------:R2:W-:Y:S01]  /*1c70*/  UTMALDG.3D.MULTICAST [UR32], [UR16], UR7, desc[UR18] ;  /* 0x00001220100073b4 */ /* 0x0005e20008011807 */
[----:B------:R-:W-:Y:S01]  /*1c80*/  UIADD3 UR6, UPT, UPT, UR6, 0x1, URZ ;  /* 0x0000000106067890 */ /* 0x000fe2000fffe0ff */
[----:B------:R-:W-:-:S03]  /*1c90*/  UMOV UR4, UR5 ;  /* 0x0000000500047c82 */ /* 0x000fc60008000000 */
[----:B------:R-:W-:Y:S01]  /*1ca0*/  UISETP.NE.AND UP0, UPT, UR6, UR21, UPT ;  /* 0x000000150600728c */ /* 0x000fe2000bf05270 */
[----:B------:R4:W-:Y:S01]  /*1cb0*/  UTMALDG.3D [UR8], [UR14], desc[UR18] ;  /* 0x000012080e0075b4 */ /* 0x0009e20008011000 */
[----:B--2---:R-:W-:-:S07]  /*1cc0*/  UMOV UR7, UR21 ;  /* 0x0000001500077c82 */ /* 0x004fce0008000000 */
[----:B----4-:R-:W-:Y:S05]  /*1cd0*/  BRA.U UP0, `(.L_x_31) ;  /* 0xfffffffd00487547 */ /* 0x010fea000b83ffff */
.L_x_25:
[----:B------:R-:W-:Y:S01]  /*1ce0*/  ULEA UR4, UR5, UR13, 0x3 ;  /* 0x0000000d05047291 */ /* 0x000fe2000f8e18ff */
[----:B--2---:R-:W-:Y:S01]  /*1cf0*/  SHF.L.U32 R0, R12, 0x1f, RZ ;  /* 0x0000001f0c007819 */ /* 0x004fe200000006ff */
[----:B------:R-:W-:Y:S01]  /*1d00*/  @!P1 SYNCS.ARRIVE.TRANS64.A1T0 RZ, [UR13+0x88], RZ ;  /* 0x000088ffffff99a7 */ /* 0x000fe2000810000d */
[----:B------:R-:W-:-:S06]  /*1d10*/  UISETP.GT.AND UP0, UPT, UR43, UR42, UPT ;  /* 0x0000002a2b00728c */ /* 0x000fcc000bf04270 */
[----:B-1-3--:R1:W2:Y:S03]  /*1d20*/  SYNCS.PHASECHK.TRANS64.TRYWAIT P0, [UR4+0x28], R0 ;  /* 0x00002800ff0075a7 */ /* 0x00a2a60008001104 */
[----:B------:R-:W-:Y:S05]  /*1d30*/  BRA.U !UP0, `(.L_x_32) ;  /* 0x0000000108bc7547 */ /* 0x000fea000b800000 */
[----:B------:R-:W-:Y:S01]  /*1d40*/  UIADD3 UR25, UPT, UPT, UR44, UR7, URZ ;  /* 0x000000072c197290 */ /* 0x000fe2000fffe0ff */
[----:B------:R-:W-:-:S11]  /*1d50*/  UMOV UR4, UR5 ;  /* 0x0000000500047c82 */ /* 0x000fd60008000000 */
.L_x_38:
[----:B------:R-:W-:Y:S01]  /*1d60*/  ULEA UR17, UR4, UR13, 0x3 ;  /* 0x0000000d04117291 */ /* 0x000fe2000f8e18ff */
[----:B--2---:R-:W-:Y:S01]  /*1d70*/  @!P3 MOV R2, 0x6000 ;  /* 0x000060000002b802 */ /* 0x004fe20000000f00 */
[----:B--2-4-:R-:W-:Y:S10]  /*1d80*/  @P0 BRA `(.L_x_33) ;  /* 0x00000000000c0947 */ /* 0x014ff40003800000 */
[----:B------:R-:W-:-:S04]  /*1d90*/  SHF.L.U32 R3, R12, 0x1f, RZ ;  /* 0x0000001f0c037819 */ /* 0x000fc800000006ff */
[----:B------:R-:W2:Y:S02]  /*1da0*/  SYNCS.PHASECHK.TRANS64.TRYWAIT P0, [UR17+0x28], R3 ;  /* 0x00002803ff0075a7 */ /* 0x000ea40008001111 */
[----:B--2---:R-:W-:Y:S05]  /*1db0*/  @!P0 BRA `(.L_x_34) ;  /* 0x0000006000108947 */ /* 0x004fea0003800000 */
.L_x_33:
[----:B------:R2:W-:Y:S01]  /*1dc0*/  @!P3 SYNCS.ARRIVE.TRANS64 RZ, [UR17], R2 ;  /* 0x00000002ffffb9a7 */ /* 0x0005e20008000011 */
[----:B------:R-:W-:-:S04]  /*1dd0*/  ULOP3.LUT UR5, UR24, 0x2, URZ, 0xfc, !UPT ;  /* 0x0000000218057892 */ /* 0x000fc8000f8efcff */
[----:B------:R-:W-:-:S09]  /*1de0*/  UISETP.NE.AND UP0, UPT, UR5, 0x2, UPT ;  /* 0x000000020500788c */ /* 0x000fd2000bf05270 */
[----:B------:R-:W-:Y:S05]  /*1df0*/  BRA.U UP0, `(.L_x_35) ;  /* 0x0000000100047547 */ /* 0x000fea000b800000 */
[----:B------:R-:W-:Y:S05]  /*1e00*/  BPT.TRAP 0x1 ;  /* 0x000000040000795c */ /* 0x000fea0000300000 */
.L_x_35:
[----:B------:R-:W-:Y:S04]  /*1e10*/  BSSY.RECONVERGENT B0, `(.L_x_36) ;  /* 0x0000003000007945 */ /* 0x000fe80003800200 */
[----:B------:R-:W-:Y:S05]  /*1e20*/  @P2 BRA `(.L_x_37) ;  /* 0x0000000000042947 */ /* 0x000fea0003800000 */
[----:B------:R-:W-:Y:S05]  /*1e30*/  BPT.TRAP 0x1 ;  /* 0x000000040000795c */ /* 0x000fea0000300000 */
.L_x_37:
[----:B------:R-:W-:Y:S05]  /*1e40*/  BSYNC.RECONVERGENT B0 ;  /* 0x0000000000007941 */ /* 0x000fea0003800200 */
.L_x_36:
        /* <DEDUP_REMOVED lines=8> */
[----:B------:R-:W-:Y:S02]  /*1ed0*/  ULEA UR6, UR5, UR13, 0x3 ;  /* 0x0000000d05067291 */ /* 0x000fe4000f8e18ff */
[----:B------:R-:W-:Y:S01]  /*1ee0*/  ULEA UR8, UR4, UR13, 0xd ;  /* 0x0000000d04087291 */ /* 0x000fe2000f8e68ff */
[----:B-1----:R-:W-:Y:S01]  /*1ef0*/  SHF.L.U32 R0, R12, 0x1f, RZ ;  /* 0x0000001f0c007819 */ /* 0x002fe200000006ff */
[----:B------:R-:W-:Y:S02]  /*1f00*/  ULEA UR16, UR4, UR29, 0xe ;  /* 0x0000001d04107291 */ /* 0x000fe4000f8e70ff */
[----:B------:R-:W-:Y:S02]  /*1f10*/  UIADD3.X UR15, UPT, UPT, URZ, UR27, URZ, UP1, !UPT ;  /* 0x0000001bff0f7290 */ /* 0x000fe40008ffe4ff */
[----:B------:R-:W-:Y:S01]  /*1f20*/  UIADD3 UR8, UPT, UPT, UR8, 0x1a400, URZ ;  /* 0x0001a40008087890 */ /* 0x000fe2000fffe0ff */
[----:B------:R3:W4:Y:S01]  /*1f30*/  SYNCS.PHASECHK.TRANS64.TRYWAIT P0, [UR6+0x28], R0 ;  /* 0x00002800ff0075a7 */ /* 0x0007220008001106 */
[----:B------:R-:W-:Y:S01]  /*1f40*/  UIADD3.X UR23, UPT, UPT, URZ, UR27, URZ, UP0, !UPT ;  /* 0x0000001bff177290 */ /* 0x000fe200087fe4ff */
[----:B------:R-:W-:Y:S01]  /*1f50*/  UMOV UR6, 0x30000 ;  /* 0x0003000000067882 */ /* 0x000fe20000000000 */
[----:B------:R-:W-:Y:S01]  /*1f60*/  UMOV UR30, 0x0 ;  /* 0x00000000001e7882 */ /* 0x000fe20000000000 */
[----:B------:R-:W-:Y:S01]  /*1f70*/  UMOV UR31, 0x10000000 ;  /* 0x10000000001f7882 */ /* 0x000fe20000000000 */
[----:B------:R-:W-:Y:S01]  /*1f80*/  UMOV UR19, UR35 ;  /* 0x0000002300137c82 */ /* 0x000fe20008000000 */
[----:B------:R-:W-:Y:S01]  /*1f90*/  UMOV UR20, UR36 ;  /* 0x0000002400147c82 */ /* 0x000fe20008000000 */
[----:B------:R-:W-:Y:S01]  /*1fa0*/  UMOV UR12, UR36 ;  /* 0x00000024000c7c82 */ /* 0x000fe20008000000 */
[----:B------:R-:W-:Y:S01]  /*1fb0*/  UMOV UR9, UR17 ;  /* 0x0000001100097c82 */ /* 0x000fe20008000000 */
[----:B------:R-:W-:Y:S01]  /*1fc0*/  UMOV UR10, UR18 ;  /* 0x00000012000a7c82 */ /* 0x000fe20008000000 */
[----:B------:R3:W-:Y:S01]  /*1fd0*/  UTMALDG.3D.MULTICAST [UR16], [UR14], UR6, desc[UR30] ;  /* 0x00001e100e0073b4 */ /* 0x0007e20008011806 */
[----:B------:R-:W-:Y:S01]  /*1fe0*/  UIADD3 UR7, UPT, UPT, UR7, 0x1, URZ ;  /* 0x0000000107077890 */ /* 0x000fe2000fffe0ff */
[----:B------:R-:W-:-:S03]  /*1ff0*/  UMOV UR4, UR5 ;  /* 0x0000000500047c82 */ /* 0x000fc60008000000 */
[----:B------:R-:W-:Y:S01]  /*2000*/  UISETP.NE.AND UP0, UPT, UR7, UR25, UPT ;  /* 0x000000190700728c */ /* 0x000fe2000bf05270 */
[----:B------:R3:W-:Y:S08]  /*2010*/  UTMALDG.3D [UR8], [UR22], desc[UR30] ;  /* 0x00001e08160075b4 */ /* 0x0007f00008011000 */
[----:B---3--:R-:W-:Y:S05]  /*2020*/  BRA.U UP0, `(.L_x_38) ;  /* 0xfffffffd004c7547 */ /* 0x008fea000b83ffff */
.L_x_32:
[C---:B------:R-:W-:Y:S01]  /*2030*/  LEA R3, R11.reuse, UR13, 0x3 ;  /* 0x0000000d0b037c11 */ /* 0x040fe2000f8e18ff */
[----:B------:R-:W-:Y:S01]  /*2040*/  NOP ;  /* 0x0000000000007918 */ /* 0x000fe20000000000 */
[----:B-1----:R-:W-:Y:S02]  /*2050*/  SHF.L.U32 R0, R10, 0x1f, RZ ;  /* 0x0000001f0a007819 */ /* 0x002fe400000006ff */
[----:B------:R-:W-:Y:S02]  /*2060*/  LEA R5, R11, UR13, 0x4 ;  /* 0x0000000d0b057c11 */ /* 0x000fe4000f8e20ff */
[----:B--2-4-:R-:W1:Y:S02]  /*2070*/  SYNCS.PHASECHK.TRANS64.TRYWAIT P0, [R3+URZ+0x90], R0 ;  /* 0x00009000030075a7 */ /* 0x014e6400080011ff */
[----:B-1----:R-:W-:Y:S05]  /*2080*/  @!P0 BRA `(.L_x_39) ;  /* 0x0000005c00748947 */ /* 0x002fea0003800000 */
.L_x_126:
[----:B------:R-:W2:Y:S01]  /*2090*/  LDS.128 R4, [R5+0x120] ;  /* 0x0001200005047984 */ /* 0x000ea20000000c00 */
[----:B------:R-:W-:Y:S01]  /*20a0*/  UISETP.GE.AND UP0, UPT, UR40, 0x1, UPT ;  /* 0x000000012800788c */ /* 0x000fe2000bf06270 */
[----:B------:R-:W-:Y:S01]  /*20b0*/  @!PT LDS RZ, [RZ] ;  /* 0x00000000fffff984 */ /* 0x000fe20000000800 */
[----:B------:R-:W-:Y:S01]  /*20c0*/  @!PT LDS RZ, [RZ] ;  /* 0x00000000fffff984 */ /* 0x000fe20000000800 */
[----:B------:R-:W-:Y:S01]  /*20d0*/  @!PT LDS RZ, [RZ] ;  /* 0x00000000fffff984 */ /* 0x000fe20000000800 */
[----:B------:R-:W-:Y:S01]  /*20e0*/  @!PT LDS RZ, [RZ] ;  /* 0x00000000fffff984 */ /* 0x000fe20000000800 */
[----:B------:R3:W-:Y:S06]  /*20f0*/  MEMBAR.ALL.CTA ;  /* 0x0000000000007992 */ /* 0x0007ec0000008000 */
[----:B---3--:R-:W3:Y:S01]  /*2100*/  FENCE.VIEW.ASYNC.S ;  /* 0x00000000000073c6 */ /* 0x008ee20000000000 */
[----:B--2---:R-:W-:-:S13]  /*2110*/  LOP3.LUT P0, RZ, R6, 0x1, RZ, 0xc0, !PT ;  /* 0x0000000106ff7812 */ /* 0x004fda000780c0ff */
[----:B---3--:R-:W-:Y:S01]  /*2120*/  VOTEU.ANY UP1, P0 ;  /* 0x0000000000ff7886 */ /* 0x008fe20000020100 */
[----:B------:R-:W-:-:S13]  /*2130*/  PLOP3.LUT P0, PT, PT, PT, UP1, 0x80, 0x8 ;  /* 0x000000000008781c */ /* 0x000fda0003f0f018 */
[----:B-1----:R-:W-:Y:S02]  /*2140*/  @P0 LOP3.LUT R0, R5, 0xffff, RZ, 0xc0, !PT ;  /* 0x0000ffff05000812 */ /* 0x002fe400078ec0ff */
[----:B------:R-:W-:Y:S02]  /*2150*/  @P0 MOV R2, R4 ;  /* 0x0000000400020202 */ /* 0x000fe40000000f00 */
[----:B------:R-:W-:Y:S01]  /*2160*/  @P0 R2UR UR6, R0 ;  /* 0x00000000000602ca */ /* 0x000fe200000e0000 */
[----:B------:R-:W-:Y:S01]  /*2170*/  VIADD R0, R3, 0xa0 ;  /* 0x000000a003007836 */ /* 0x000fe20000000000 */
[----:B------:R-:W-:Y:S02]  /*2180*/  @P0 SHF.R.U32.HI R4, RZ, 0x10, R5 ;  /* 0x00000010ff040819 */ /* 0x000fe40000011605 */
[----:B------:R-:W-:Y:S02]  /*2190*/  @P0 R2UR UR7, R2 ;  /* 0x00000000020702ca */ /* 0x000fe400000e0000 */
[----:B------:R-:W-:-:S02]  /*21a0*/  PRMT R0, RZ, 0x654, R0 ;  /* 0x00000654ff007816 */ /* 0x000fc40000000000 */
[----:B------:R-:W-:Y:S02]  /*21b0*/  @P0 R2UR UR4, R4 ;  /* 0x00000000040402ca */ /* 0x000fe400000e0000 */
[----:B------:R1:W-:Y:S03]  /*21c0*/  SYNCS.ARRIVE.TRANS64.RED.A1T0 RZ, [R0+URZ], RZ ;  /* 0x000000ff00ff79a7 */ /* 0x0003e600081004ff */
[----:B------:R-:W-:-:S04]  /*21d0*/  @UP1 UMOV UR37, UR6 ;  /* 0x0000000600251c82 */ /* 0x000fc80008000000 */
[----:B------:R-:W-:-:S04]  /*21e0*/  @UP1 UMOV UR38, UR7 ;  /* 0x0000000700261c82 */ /* 0x000fc80008000000 */
[----:B------:R-:W-:Y:S01]  /*21f0*/  @UP1 UMOV UR36, UR4 ;  /* 0x0000000400241c82 */ /* 0x000fe20008000000 */
[----:B------:R-:W-:Y:S05]  /*2200*/  BRA.U !UP0, `(.L_x_40) ;  /* 0x0000000108d47547 */ /* 0x000fea000b800000 */
[----:B------:R-:W2:Y:S01]  /*2210*/  LDCU.128 UR16, c[0x0][0xb10] ;  /* 0x00016200ff1077ac */ /* 0x000ea20008000c00 */
[----:B------:R-:W3:Y:S01]  /*2220*/  LDCU UR12, c[0x0][0xb20] ;  /* 0x00016400ff0c77ac */ /* 0x000ee20008000800 */
[----:B------:R-:W4:Y:S01]  /*2230*/  LDCU UR20, c[0x0][0xb0c] ;  /* 0x00016180ff1477ac */ /* 0x000f220008000800 */
[----:B------:R-:W1:Y:S01]  /*2240*/  LDCU.64 UR8, c[0x0][0xb28] ;  /* 0x00016500ff0877ac */ /* 0x000e620008000a00 */
[----:B------:R-:W-:Y:S02]  /*2250*/  UISETP.NE.AND UP3, UPT, UR40, 0x1, UPT ;  /* 0x000000012800788c */ /* 0x000fe4000bf65270 */
[----:B--2---:R-:W-:Y:S02]  /*2260*/  UIMAD.WIDE.U32 UR10, UR39, UR19, URZ ;  /* 0x00000013270a72a5 */ /* 0x004fe4000f8e00ff */
[----:B------:R-:W-:Y:S02]  /*2270*/  UIMAD.WIDE.U32 UR6, UR41, UR16, URZ ;  /* 0x00000010290672a5 */ /* 0x000fe4000f8e00ff */
[----:B------:R-:W-:-:S02]  /*2280*/  UISETP.NE.AND UP0, UPT, UR18, 0x1, UPT ;  /* 0x000000011200788c */ /* 0x000fc4000bf05270 */
[----:B------:R-:W-:Y:S01]  /*2290*/  UIMAD.WIDE.U32 UR22, UR37, UR19, URZ ;  /* 0x00000013251672a5 */ /* 0x000fe2000f8e00ff */
[----:B------:R-:W-:Y:S02]  /*22a0*/  UMOV UR10, UR11 ;  /* 0x0000000b000a7c82 */ /* 0x000fe40008000000 */
[----:B------:R-:W-:Y:S01]  /*22b0*/  UMOV UR6, UR7 ;  /* 0x0000000700067c82 */ /* 0x000fe20008000000 */
[----:B---3--:R-:W-:Y:S02]  /*22c0*/  USHF.R.U32.HI UR10, URZ, UR12, UR10 ;  /* 0x0000000cff0a7299 */ /* 0x008fe4000801160a */
[----:B------:R-:W-:Y:S02]  /*22d0*/  USHF.R.U32.HI UR7, URZ, UR17, UR6 ;  /* 0x00000011ff077299 */ /* 0x000fe40008011606 */
[----:B----4-:R-:W-:Y:S02]  /*22e0*/  UISETP.NE.AND UP2, UPT, UR20, 0x1, UPT ;  /* 0x000000011400788c */ /* 0x010fe4000bf45270 */
[----:B------:R-:W-:-:S02]  /*22f0*/  USEL UR6, UR39, UR10, !UP0 ;  /* 0x0000000a27067287 */ /* 0x000fc4000c000000 */
[----:B------:R-:W-:Y:S02]  /*2300*/  USEL UR7, UR41, UR7, !UP2 ;  /* 0x0000000729077287 */ /* 0x000fe4000d000000 */
[----:B-1----:R-:W-:Y:S01]  /*2310*/  UIMAD.WIDE.U32 UR10, UR6, UR8, URZ ;  /* 0x00000008060a72a5 */ /* 0x002fe2000f8e00ff */
[----:B------:R-:W-:Y:S01]  /*2320*/  UMOV UR4, UR23 ;  /* 0x0000001700047c82 */ /* 0x000fe20008000000 */
[----:B------:R-:W-:Y:S02]  /*2330*/  UIMAD.WIDE.U32 UR14, UR38, UR16, URZ ;  /* 0x00000010260e72a5 */ /* 0x000fe4000f8e00ff */
[----:B------:R-:W-:-:S03]  /*2340*/  UIMAD.WIDE.U32 UR22, UR7, UR8, URZ ;  /* 0x00000008071672a5 */ /* 0x000fc6000f8e00ff */
[----:B------:R-:W-:Y:S01]  /*2350*/  UMOV UR10, UR11 ;  /* 0x0000000b000a7c82 */ /* 0x000fe20008000000 */
[----:B------:R-:W-:Y:S02]  /*2360*/  USHF.R.U32.HI UR4, URZ, UR12, UR4 ;  /* 0x0000000cff047299 */ /* 0x000fe40008011604 */
[----:B------:R-:W-:Y:S01]  /*2370*/  @UP3 USHF.R.U32.HI UR6, URZ, UR9, UR10 ;  /* 0x00000009ff063299 */ /* 0x000fe2000801160a */
[----:B------:R-:W-:Y:S01]  /*2380*/  UMOV UR14, UR15 ;  /* 0x0000000f000e7c82 */ /* 0x000fe20008000000 */
[----:B------:R-:W-:Y:S01]  /*2390*/  UMOV UR22, UR23 ;  /* 0x0000001700167c82 */ /* 0x000fe20008000000 */
[----:B------:R-:W-:Y:S02]  /*23a0*/  USHF.R.U32.HI UR17, URZ, UR17, UR14 ;  /* 0x00000011ff117299 */ /* 0x000fe4000801160e */
[----:B------:R-:W-:Y:S02]  /*23b0*/  USEL UR4, UR37, UR4, !UP0 ;  /* 0x0000000425047287 */ /* 0x000fe4000c000000 */
[----:B------:R-:W-:-:S02]  /*23c0*/  @UP3 USHF.R.U32.HI UR7, URZ, UR9, UR22 ;  /* 0x00000009ff073299 */ /* 0x000fc40008011616 */
[----:B------:R-:W-:Y:S02]  /*23d0*/  UIMAD UR10, UR40, UR6, URZ ;  /* 0x00000006280a72a4 */ /* 0x000fe4000f8e02ff */
[----:B------:R-:W-:Y:S02]  /*23e0*/  USEL UR6, UR38, UR17, !UP2 ;  /* 0x0000001126067287 */ /* 0x000fe4000d000000 */
[----:B------:R-:W-:Y:S02]  /*23f0*/  UIMAD UR12, UR40, UR7, URZ ;  /* 0x00000007280c72a4 */ /* 0x000fe4000f8e02ff */
[----:B------:R-:W-:Y:S02]  /*2400*/  UISETP.GE.AND UP0, UPT, UR4, UR10, UPT ;  /* 0x0000000a0400728c */ /* 0x000fe4000bf06270 */
[----:B------:R-:W-:Y:S02]  /*2410*/  UIMAD.WIDE.U32 UR10, UR4, UR8, URZ ;  /* 0x00000008040a72a5 */ /* 0x000fe4000f8e00ff */
[----:B------:R-:W-:-:S02]  /*2420*/  UISETP.GE.OR UP0, UPT, UR6, UR12, UP0 ;  /* 0x0000000c0600728c */ /* 0x000fc40008706670 */
        /* <DEDUP_REMOVED lines=19> */
.L_x_40:
[----:B------:R-:W2:Y:S02]  /*2560*/  LDCU UR4, c[0x0][0xb30] ;  /* 0x00016600ff0477ac */ /* 0x000ea40008000800 */
[----:B--2---:R-:W-:-:S09]  /*2570*/  UISETP.NE.AND UP0, UPT, UR4, 0x1, UPT ;  /* 0x000000010400788c */ /* 0x004fd2000bf05270 */
[----:B------:R-:W-:Y:S05]  /*2580*/  BRA.U UP0, `(.L_x_41) ;  /* 0x0000000100447547 */ /* 0x000fea000b800000 */
[----:B------:R-:W2:Y:S01]  /*2590*/  LDCU.128 UR16, c[0x0][0xb10] ;  /* 0x00016200ff1077ac */ /* 0x000ea20008000c00 */
[----:B------:R-:W3:Y:S01]  /*25a0*/  LDCU UR10, c[0x0][0xb0c] ;  /* 0x00016180ff0a77ac */ /* 0x000ee20008000800 */
[----:B------:R-:W4:Y:S01]  /*25b0*/  LDCU UR11, c[0x0][0xb20] ;  /* 0x00016400ff0b77ac */ /* 0x000f220008000800 */
[----:B--2---:R-:W-:Y:S02]  /*25c0*/  UIMAD.WIDE.U32 UR8, UR38, UR16, URZ ;  /* 0x00000010260872a5 */ /* 0x004fe4000f8e00ff */
[----:B------:R-:W-:Y:S02]  /*25d0*/  UIMAD.WIDE.U32 UR6, UR37, UR19, URZ ;  /* 0x00000013250672a5 */ /* 0x000fe4000f8e00ff */
[----:B---3--:R-:W-:Y:S02]  /*25e0*/  UISETP.NE.AND UP2, UPT, UR10, 0x1, UPT ;  /* 0x000000010a00788c */ /* 0x008fe4000bf45270 */
[----:B------:R-:W-:Y:S01]  /*25f0*/  UISETP.NE.AND UP0, UPT, UR18, 0x1, UPT ;  /* 0x000000011200788c */ /* 0x000fe2000bf05270 */
[----:B------:R-:W-:-:S02]  /*2600*/  UMOV UR8, UR9 ;  /* 0x0000000900087c82 */ /* 0x000fc40008000000 */
[----:B------:R-:W-:Y:S01]  /*2610*/  UMOV UR4, UR7 ;  /* 0x0000000700047c82 */ /* 0x000fe20008000000 */
[----:B------:R-:W-:Y:S02]  /*2620*/  USHF.R.U32.HI UR17, URZ, UR17, UR8 ;  /* 0x00000011ff117299 */ /* 0x000fe40008011608 */
[----:B----4-:R-:W-:Y:S02]  /*2630*/  USHF.R.U32.HI UR4, URZ, UR11, UR4 ;  /* 0x0000000bff047299 */ /* 0x010fe40008011604 */
[----:B------:R-:W-:Y:S02]  /*2640*/  USEL UR6, UR38, UR17, !UP2 ;  /* 0x0000001126067287 */ /* 0x000fe4000d000000 */
[----:B------:R-:W-:-:S04]  /*2650*/  USEL UR4, UR37, UR4, !UP0 ;  /* 0x0000000425047287 */ /* 0x000fc8000c000000 */
[----:B------:R-:W-:Y:S02]  /*2660*/  UIADD3 UR7, UPT, UPT, UR6, -UR4, URZ ;  /* 0x8000000406077290 */ /* 0x000fe4000fffe0ff */
[----:B------:R-:W-:Y:S02]  /*2670*/  UIADD3 UR4, UPT, UPT, -UR6, UR4, URZ ;  /* 0x0000000406047290 */ /* 0x000fe4000fffe1ff */
[----:B------:R-:W-:Y:S02]  /*2680*/  UIMAD UR37, UR7, UR18, UR37 ;  /* 0x00000012072572a4 */ /* 0x000fe4000f8e0225 */
[----:B------:R-:W-:-:S12]  /*2690*/  UIMAD UR38, UR4, UR10, UR38 ;  /* 0x0000000a042672a4 */ /* 0x000fd8000f8e0226 */
.L_x_41:
[----:B------:R-:W-:Y:S01]  /*26a0*/  VIADD R11, R11, 0x1 ;  /* 0x000000010b0b7836 */ /* 0x000fe20000000000 */
[----:B------:R-:W-:Y:S02]  /*26b0*/  R2UR UR6, R87 ;  /* 0x00000000570672ca */ /* 0x000fe400000e0000 */
[----:B------:R-:W-:Y:S02]  /*26c0*/  R2UR UR4, R86 ;  /* 0x00000000560472ca */ /* 0x000fe400000e0000 */
[C---:B------:R-:W-:Y:S02]  /*26d0*/  ISETP.NE.AND P0, PT, R11.reuse, 0x2, PT ;  /* 0x000000020b00780c */ /* 0x040fe40003f05270 */
[----:B------:R-:W-:Y:S02]  /*26e0*/  PLOP3.LUT P1, PT, PT, PT, PT, 0x80, 0x8 ;  /* 0x000000000008781c */ /* 0x000fe40003f2f070 */
[----:B------:R-:W-:Y:S02]  /*26f0*/  SEL R3, RZ, 0x1, P0 ;  /* 0x00000001ff037807 */ /* 0x000fe40000000000 */
[----:B------:R-:W-:-:S02]  /*2700*/  SEL R11, R11, RZ, P0 ;  /* 0x000000ff0b0b7207 */ /* 0x000fc40000000000 */
[----:B------:R-:W-:Y:S01]  /*2710*/  LOP3.LUT R10, R10, R3, RZ, 0x3c, !PT ;  /* 0x000000030a0a7212 */ /* 0x000fe200078e3cff */
[----:B------:R-:W-:Y:S02]  /*2720*/  UIADD3 UR25, UPT, UPT, UR38, UR6, URZ ;  /* 0x0000000626197290 */ /* 0x000fe4000fffe0ff */
[----:B------:R-:W-:Y:S01]  /*2730*/  UIADD3 UR30, UPT, UPT, UR37, UR4, URZ ;  /* 0x00000004251e7290 */ /* 0x000fe2000fffe0ff */
[----:B------:R-:W-:Y:S11]  /*2740*/  BRA.U UP1, `(.L_x_42) ;  /* 0xfffffff101507547 */ /* 0x000ff6000b83ffff */
[----:B------:R-:W-:Y:S01]  /*2750*/  UIADD3 UR13, UPT, UPT, UR13, 0x28, URZ ;  /* 0x000000280d0d7890 */ /* 0x000fe2000fffe0ff */
[----:B------:R-:W-:-:S03]  /*2760*/  SHF.L.U32 R3, R12, 0x1f, RZ ;  /* 0x0000001f0c037819 */ /* 0x000fc600000006ff */
[----:B------:R-:W-:-:S09]  /*2770*/  ULEA UR4, UR5, UR13, 0x3 ;  /* 0x0000000d05047291 */ /* 0x000fd2000f8e18ff */
[----:B------:R-:W2:Y:S02]  /*2780*/  SYNCS.PHASECHK.TRANS64.TRYWAIT P0, [UR4], R3 ;  /* 0x00000003ff0075a7 */ /* 0x000ea40008001104 */
[----:B--2---:R-:W-:Y:S05]  /*2790*/  @!P0 BRA `(.L_x_43) ;  /* 0x0000005400c48947 */ /* 0x004fea0003800000 */
.L_x_128:
[----:B------:R-:W-:-:S04]  /*27a0*/  UIADD3 UR4, UPT, UPT, UR5, 0x1, URZ ;  /* 0x0000000105047890 */ /* 0x000fc8000fffe0ff */
[----:B------:R-:W-:-:S04]  /*27b0*/  UISETP.NE.AND UP0, UPT, UR4, 0x5, UPT ;  /* 0x000000050400788c */ /* 0x000fc8000bf05270 */
[----:B------:R-:W-:Y:S02]  /*27c0*/  USEL UR6, URZ, 0x1, UP0 ;  /* 0x00000001ff067887 */ /* 0x000fe40008000000 */
[----:B------:R-:W-:-:S04]  /*27d0*/  USEL UR4, UR4, URZ, UP0 ;  /* 0x000000ff04047287 */ /* 0x000fc80008000000 */
[----:B------:R-:W-:Y:S01]  /*27e0*/  ULEA UR5, UR4, UR13, 0x3 ;  /* 0x0000000d04057291 */ /* 0x000fe2000f8e18ff */
[----:B------:R-:W-:-:S04]  /*27f0*/  LOP3.LUT R2, R12, UR6, RZ, 0x3c, !PT ;  /* 0x000000060c027c12 */ /* 0x000fc8000f8e3cff */
[----:B-1----:R-:W-:-:S04]  /*2800*/  SHF.L.U32 R3, R2, 0x1f, RZ ;  /* 0x0000001f02037819 */ /* 0x002fc800000006ff */
[----:B------:R-:W1:Y:S02]  /*2810*/  SYNCS.PHASECHK.TRANS64.TRYWAIT P0, [UR5], R3 ;  /* 0x00000003ff0075a7 */ /* 0x000e640008001105 */
[----:B-1----:R-:W-:Y:S05]  /*2820*/  @!P0 BRA `(.L_x_44) ;  /* 0x0000005400b88947 */ /* 0x002fea0003800000 */
.L_x_130:
        /* <DEDUP_REMOVED lines=9> */
.L_x_132:
        /* <DEDUP_REMOVED lines=9> */
.L_x_134:
[----:B------:R-:W-:-:S04]  /*2950*/  UIADD3 UR4, UPT, UPT, UR4, 0x1, URZ ;  /* 0x0000000104047890 */ /* 0x000fc8000fffe0ff */
[----:B------:R-:W-:-:S04]  /*2960*/  UISETP.NE.AND UP0, UPT, UR4, 0x5, UPT ;  /* 0x000000050400788c */ /* 0x000fc8000bf05270 */
[----:B------:R-:W-:Y:S02]  /*2970*/  USEL UR5, URZ, 0x1, UP0 ;  /* 0x00000001ff057887 */ /* 0x000fe40008000000 */
[----:B------:R-:W-:-:S04]  /*2980*/  USEL UR4, UR4, URZ, UP0 ;  /* 0x000000ff04047287 */ /* 0x000fc80008000000 */
[----:B------:R-:W-:Y:S01]  /*2990*/  ULEA UR4, UR4, UR13, 0x3 ;  /* 0x0000000d04047291 */ /* 0x000fe2000f8e18ff */
[----:B-1----:R-:W-:-:S04]  /*29a0*/  LOP3.LUT R3, R2, UR5, RZ, 0x3c, !PT ;  /* 0x0000000502037c12 */ /* 0x002fc8000f8e3cff */
[----:B------:R-:W-:Y:S01]  /*29b0*/  SHF.L.U32 R3, R3, 0x1f, RZ ;  /* 0x0000001f03037819 */ /* 0x000fe200000006ff */
[----:B------:R-:W-:-:S07]  /*29c0*/  IMAD.U32 R0, RZ, RZ, UR4 ;  /* 0x00000004ff007e24 */ /* 0x000fce000f8e00ff */
.L_x_47:
[----:B-1----:R1:W2:Y:S02]  /*29d0*/  SYNCS.PHASECHK.TRANS64.TRYWAIT P0, [R0+URZ], R3 ;  /* 0x00000003000075a7 */ /* 0x0022a400080011ff */
[----:B--2---:R-:W-:Y:S05]  /*29e0*/  @!P0 NANOSLEEP.SYNCS 0x989680 ;  /* 0x009896800000895d */ /* 0x004fea0003900000 */
[----:B------:R-:W2:Y:S02]  /*29f0*/  @!P0 SYNCS.PHASECHK.TRANS64 P0, [R0+URZ], R3 ;  /* 0x00000003000085a7 */ /* 0x000ea400080010ff */
[----:B--2---:R-:W-:Y:S05]  /*2a00*/  @P0 EXIT ;  /* 0x000000000000094d */ /* 0x004fea0003800000 */
[----:B------:R-:W-:Y:S05]  /*2a10*/  BRA `(.L_x_47) ;  /* 0xfffffffc00ec7947 */ /* 0x000fea000383ffff */
.L_x_22:
[----:B------:R-:W1:Y:S02]  /*2a20*/  S2UR UR4, SR_CgaCtaId ;  /* 0x00000000000479c3 */ /* 0x000e640000008800 */
[----:B-1----:R-:W-:-:S04]  /*2a30*/  UISETP.NE.AND UP0, UPT, UR4, URZ, UPT ;  /* 0x000000ff0400728c */ /* 0x002fc8000bf05270 */
[----:B------:R-:W-:-:S09]  /*2a40*/  UISETP.NE.OR UP0, UPT, UR22, 0x1, UP0 ;  /* 0x000000011600788c */ /* 0x000fd20008705670 */
[----:B------:R-:W-:Y:S05]  /*2a50*/  BRA.U UP0, `(.L_x_48) ;  /* 0x00000005004c7547 */ /* 0x000fea000b800000 */
[----:B------:R-:W1:Y:S01]  /*2a60*/  S2UR UR5, SR_CgaCtaId ;  /* 0x00000000000579c3 */ /* 0x000e620000008800 */
[----:B------:R-:W-:Y:S01]  /*2a70*/  UMOV UR4, 0x400 ;  /* 0x0000040000047882 */ /* 0x000fe20000000000 */
[----:B------:R-:W-:Y:S01]  /*2a80*/  ISETP.GE.U32.AND P2, PT, R0, 0x2, PT ;  /* 0x000000020000780c */ /* 0x000fe20003f46070 */
[----:B------:R-:W-:Y:S01]  /*2a90*/  IMAD.MOV.U32 R12, RZ, RZ, 0x1 ;  /* 0x00000001ff0c7424 */ /* 0x000fe200078e00ff */
[----:B------:R-:W-:Y:S02]  /*2aa0*/  CS2R R10, SRZ ;  /* 0x00000000000a7805 */ /* 0x000fe4000001ff00 */
[----:B------:R-:W-:Y:S01]  /*2ab0*/  CS2R R8, SRZ ;  /* 0x0000000000087805 */ /* 0x000fe2000001ff00 */
[----:B-1----:R-:W-:-:S03]  /*2ac0*/  ULEA UR6, UR5, UR4, 0x18 ;  /* 0x0000000405067291 */ /* 0x002fc6000f8ec0ff */
[----:B------:R-:W-:-:S09]  /*2ad0*/  UMOV UR5, URZ ;  /* 0x000000ff00057c82 */ /* 0x000fd20008000000 */
.L_x_52:
[----:B------:R-:W-:Y:S02]  /*2ae0*/  LEA R2, R8, UR6, 0x3 ;  /* 0x0000000608027c11 */ /* 0x000fe4000f8e18ff */
[----:B------:R-:W-:-:S03]  /*2af0*/  SHF.L.U32 R5, R9, 0x1f, RZ ;  /* 0x0000001f09057819 */ /* 0x000fc600000006ff */
[----:B------:R-:W-:Y:S01]  /*2b00*/  VIADD R4, R2, 0x100 ;  /* 0x0000010002047836 */ /* 0x000fe20000000000 */
[----:B------:R-:W1:Y:S02]  /*2b10*/  SYNCS.PHASECHK.TRANS64.TRYWAIT P0, [R2+URZ+0xf0], R5 ;  /* 0x0000f005020075a7 */ /* 0x000e6400080011ff */
[----:B-1----:R-:W-:Y:S05]  /*2b20*/  @!P0 BRA `(.L_x_49) ;  /* 0x0000005400408947 */ /* 0x002fea0003800000 */
.L_x_135:
[----:B------:R-:W-:Y:S01]  /*2b30*/  ULEA UR4, UR5, UR6, 0x3 ;  /* 0x0000000605047291 */ /* 0x000fe2000f8e18ff */
[----:B------:R-:W-:Y:S02]  /*2b40*/  PRMT R4, RZ, 0x654, R4 ;  /* 0x00000654ff047816 */ /* 0x000fe40000000004 */
[----:B-1----:R-:W-:Y:S01]  /*2b50*/  SHF.L.U32 R5, R12, 0x1f, RZ ;  /* 0x0000001f0c057819 */ /* 0x002fe200000006ff */
[----:B------:R-:W-:Y:S01]  /*2b60*/  UIADD3 UR7, UPT, UPT, UR4, 0x90, URZ ;  /* 0x0000009004077890 */ /* 0x000fe2000fffe0ff */
[----:B------:R1:W-:Y:S05]  /*2b70*/  SYNCS.ARRIVE.TRANS64.RED.A1T0 RZ, [R4+URZ], RZ ;  /* 0x000000ff04ff79a7 */ /* 0x0003ea00081004ff */
[----:B------:R-:W-:Y:S01]  /*2b80*/  IMAD.U32 R7, RZ, RZ, UR7 ;  /* 0x00000007ff077e24 */ /* 0x000fe2000f8e00ff */
[----:B------:R-:W2:Y:S04]  /*2b90*/  SYNCS.PHASECHK.TRANS64.TRYWAIT P0, [UR4+0xa0], R5 ;  /* 0x0000a005ff0075a7 */ /* 0x000ea80008001104 */
[----:B------:R-:W-:Y:S01]  /*2ba0*/  PRMT R6, R0, 0x654, R7 ;  /* 0x0000065400067816 */ /* 0x000fe20000000007 */
[----:B-1----:R-:W-:Y:S01]  /*2bb0*/  @!P2 IMAD.MOV.U32 R4, RZ, RZ, 0x10 ;  /* 0x00000010ff04a424 */ /* 0x002fe200078e00ff */
[----:B--2---:R-:W-:Y:S06]  /*2bc0*/  @!P0 BRA `(.L_x_50) ;  /* 0x00000054002c8947 */ /* 0x004fec0003800000 */
.L_x_137:
[----:B------:R-:W-:Y:S01]  /*2bd0*/  ULEA UR8, UR5, UR6, 0x4 ;  /* 0x0000000605087291 */ /* 0x000fe2000f8e20ff */
[----:B------:R-:W-:Y:S01]  /*2be0*/  SEL R3, R6, R3, !P2 ;  /* 0x0000000306037207 */ /* 0x000fe20005000000 */
[----:B------:R-:W-:Y:S01]  /*2bf0*/  UIADD3 UR9, UPT, UPT, UR4, 0x90, URZ ;  /* 0x0000009004097890 */ /* 0x000fe2000fffe0ff */
[----:B-1----:R-:W-:Y:S01]  /*2c00*/  LEA R2, R11, UR6, 0x3 ;  /* 0x000000060b027c11 */ /* 0x002fe2000f8e18ff */
[----:B------:R-:W-:Y:S01]  /*2c10*/  UIADD3 UR8, UPT, UPT, UR8, 0x120, URZ ;  /* 0x0000012008087890 */ /* 0x000fe2000fffe0ff */
[----:B------:R-:W-:Y:S01]  /*2c20*/  SHF.L.U32 R5, R10, 0x1f, RZ ;  /* 0x0000001f0a057819 */ /* 0x000fe200000006ff */
[----:B------:R1:W-:Y:S01]  /*2c30*/  @!P2 SYNCS.ARRIVE.TRANS64.RED RZ, [R3+URZ], R4 ;  /* 0x0000000403ffa9a7 */ /* 0x0003e200080004ff */
[----:B------:R-:W-:Y:S01]  /*2c40*/  UIADD3 UR4, UPT, UPT, UR5, 0x1, URZ ;  /* 0x0000000105047890 */ /* 0x000fe2000fffe0ff */
[----:B------:R-:W-:-:S03]  /*2c50*/  VIADD R8, R8, 0x1 ;  /* 0x0000000108087836 */ /* 0x000fc60000000000 */
[----:B------:R-:W-:Y:S02]  /*2c60*/  UISETP.NE.AND UP0, UPT, UR4, 0x2, UPT ;  /* 0x000000020400788c */ /* 0x000fe4000bf05270 */
[----:B------:R-:W-:Y:S06]  /*2c70*/  UGETNEXTWORKID.BROADCAST [UR8], [UR9] ;  /* 0x00000000080073ca */ /* 0x000fec0008000100 */
[----:B------:R-:W-:Y:S01]  /*2c80*/  USEL UR7, URZ, 0x1, UP0 ;  /* 0x00000001ff077887 */ /* 0x000fe20008000000 */
[----:B------:R-:W-:Y:S01]  /*2c90*/  ISETP.NE.AND P0, PT, R8, 0x2, PT ;  /* 0x000000020800780c */ /* 0x000fe20003f05270 */
[----:B------:R-:W-:Y:S01]  /*2ca0*/  USEL UR5, UR4, URZ, UP0 ;  /* 0x000000ff04057287 */ /* 0x000fe20008000000 */
[----:B------:R-:W2:Y:S03]  /*2cb0*/  SYNCS.PHASECHK.TRANS64.TRYWAIT P1, [R2+URZ+0x90], R5 ;  /* 0x00009005020075a7 */ /* 0x000ea600080211ff */
[----:B------:R-:W-:Y:S01]  /*2cc0*/  LOP3.LUT R12, R12, UR7, RZ, 0x3c, !PT ;  /* 0x000000070c0c7c12 */ /* 0x000fe2000f8e3cff */
[----:B-12---:R-:W-:Y:S07]  /*2cd0*/  @!P1 BRA `(.L_x_51) ;  /* 0x0000005400009947 */ /* 0x006fee0003800000 */
.L_x_138:
[C---:B------:R-:W-:Y:S01]  /*2ce0*/  LEA R4, R11.reuse, UR6, 0x4 ;  /* 0x000000060b047c11 */ /* 0x040fe2000f8e20ff */
[----:B-1----:R-:W-:Y:S01]  /*2cf0*/  VIADD R2, R2, 0xa0 ;  /* 0x000000a002027836 */ /* 0x002fe20000000000 */
[----:B------:R-:W-:Y:S01]  /*2d00*/  SEL R8, R8, RZ, P0 ;  /* 0x000000ff08087207 */ /* 0x000fe20000000000 */
[----:B------:R-:W-:-:S03]  /*2d10*/  VIADD R11, R11, 0x1 ;  /* 0x000000010b0b7836 */ /* 0x000fc60000000000 */
[----:B------:R-:W1:Y:S01]  /*2d20*/  LDS.128 R4, [R4+0x120] ;  /* 0x0001200004047984 */ /* 0x000e620000000c00 */
[----:B------:R-:W-:Y:S02]  /*2d30*/  PRMT R2, RZ, 0x654, R2 ;  /* 0x00000654ff027816 */ /* 0x000fe40000000002 */
[C---:B------:R-:W-:Y:S01]  /*2d40*/  ISETP.NE.AND P1, PT, R11.reuse, 0x2, PT ;  /* 0x000000020b00780c */ /* 0x040fe20003f25270 */
[----:B------:R-:W-:Y:S01]  /*2d50*/  @!PT LDS RZ, [RZ] ;  /* 0x00000000fffff984 */ /* 0x000fe20000000800 */
[----:B------:R-:W-:Y:S01]  /*2d60*/  @!PT LDS RZ, [RZ] ;  /* 0x00000000fffff984 */ /* 0x000fe20000000800 */
[----:B------:R-:W-:Y:S01]  /*2d70*/  @!PT LDS RZ, [RZ] ;  /* 0x00000000fffff984 */ /* 0x000fe20000000800 */
[----:B------:R-:W-:Y:S01]  /*2d80*/  @!PT LDS RZ, [RZ] ;  /* 0x00000000fffff984 */ /* 0x000fe20000000800 */
[----:B------:R2:W-:Y:S06]  /*2d90*/  MEMBAR.ALL.CTA ;  /* 0x0000000000007992 */ /* 0x0005ec0000008000 */
[----:B--2---:R-:W2:Y:S01]  /*2da0*/  FENCE.VIEW.ASYNC.S ;  /* 0x00000000000073c6 */ /* 0x004ea20000000000 */
[----:B------:R-:W-:Y:S01]  /*2db0*/  SEL R11, R11, RZ, P1 ;  /* 0x000000ff0b0b7207 */ /* 0x000fe20000800000 */
[----:B--2---:R2:W-:Y:S01]  /*2dc0*/  SYNCS.ARRIVE.TRANS64.RED.A1T0 RZ, [R2+URZ], RZ ;  /* 0x000000ff02ff79a7 */ /* 0x0045e200081004ff */
[----:B-1----:R-:W-:-:S02]  /*2dd0*/  LOP3.LUT P3, RZ, R6, 0x1, RZ, 0xc0, !PT ;  /* 0x0000000106ff7812 */ /* 0x002fc4000786c0ff */
[----:B------:R-:W-:-:S04]  /*2de0*/  SEL R5, RZ, 0x1, P1 ;  /* 0x00000001ff057807 */ /* 0x000fc80000800000 */
[----:B------:R-:W-:Y:S02]  /*2df0*/  LOP3.LUT R10, R10, R5, RZ, 0x3c, !PT ;  /* 0x000000050a0a7212 */ /* 0x000fe400078e3cff */
[----:B--2---:R-:W-:-:S04]  /*2e00*/  SEL R2, RZ, 0x1, P0 ;  /* 0x00000001ff027807 */ /* 0x004fc80000000000 */
[----:B------:R-:W-:Y:S01]  /*2e10*/  LOP3.LUT R9, R9, R2, RZ, 0x3c, !PT ;  /* 0x0000000209097212 */ /* 0x000fe200078e3cff */
[----:B------:R-:W-:Y:S06]  /*2e20*/  @P3 BRA `(.L_x_52) ;  /* 0xfffffffc002c3947 */ /* 0x000fec000383ffff */
[----:B------:R-:W-:Y:S01]  /*2e30*/  ULEA UR4, UR5, UR6, 0x3 ;  /* 0x0000000605047291 */ /* 0x000fe2000f8e18ff */
[----:B------:R-:W-:-:S08]  /*2e40*/  SHF.L.U32 R3, R12, 0x1f, RZ ;  /* 0x0000001f0c037819 */ /* 0x000fd000000006ff */
[----:B------:R-:W1:Y:S02]  /*2e50*/  SYNCS.PHASECHK.TRANS64 P0, [UR4+0xa0], R3 ;  /* 0x0000a003ff0075a7 */ /* 0x000e640008001004 */
[----:B-1----:R-:W-:Y:S05]  /*2e60*/  @P0 BRA `(.L_x_53) ;  /* 0x0000000000080947 */ /* 0x002fea0003800000 */
[----:B------:R-:W1:Y:S02]  /*2e70*/  SYNCS.PHASECHK.TRANS64.TRYWAIT P0, [UR4+0xa0], R3 ;  /* 0x0000a003ff0075a7 */ /* 0x000e640008001104 */
[----:B-1----:R-:W-:Y:S05]  /*2e80*/  @!P0 BRA `(.L_x_54) ;  /* 0x0000005000a88947 */ /* 0x002fea0003800000 */
.L_x_53:
[----:B------:R-:W-:-:S04]  /*2e90*/  UIADD3 UR7, UPT, UPT, UR5, 0x1, URZ ;  /* 0x0000000105077890 */ /* 0x000fc8000fffe0ff */
[----:B------:R-:W-:-:S04]  /*2ea0*/  UISETP.NE.AND UP0, UPT, UR7, 0x2, UPT ;  /* 0x000000020700788c */ /* 0x000fc8000bf05270 */
[----:B------:R-:W-:Y:S02]  /*2eb0*/  USEL UR8, URZ, 0x1, UP0 ;  /* 0x00000001ff087887 */ /* 0x000fe40008000000 */
[----:B------:R-:W-:-:S04]  /*2ec0*/  USEL UR7, UR7, URZ, UP0 ;  /* 0x000000ff07077287 */ /* 0x000fc80008000000 */
[----:B------:R-:W-:Y:S01]  /*2ed0*/  ULEA UR7, UR7, UR6, 0x3 ;  /* 0x0000000607077291 */ /* 0x000fe2000f8e18ff */
[----:B-1----:R-:W-:-:S04]  /*2ee0*/  LOP3.LUT R3, R12, UR8, RZ, 0x3c, !PT ;  /* 0x000000080c037c12 */ /* 0x002fc8000f8e3cff */
[----:B------:R-:W-:-:S04]  /*2ef0*/  SHF.L.U32 R0, R3, 0x1f, RZ ;  /* 0x0000001f03007819 */ /* 0x000fc800000006ff */
[----:B------:R-:W1:Y:S02]  /*2f00*/  SYNCS.PHASECHK.TRANS64 P0, [UR7+0xa0], R0 ;  /* 0x0000a000ff0075a7 */ /* 0x000e640008001007 */
[----:B-1----:R-:W-:Y:S05]  /*2f10*/  @P0 EXIT ;  /* 0x000000000000094d */ /* 0x002fea0003800000 */
[----:B------:R-:W-:Y:S02]  /*2f20*/  SHF.L.U32 R3, R3, 0x1f, RZ ;  /* 0x0000001f03037819 */ /* 0x000fe400000006ff */
[----:B------:R-:W-:-:S07]  /*2f30*/  MOV R0, UR7 ;  /* 0x0000000700007c02 */ /* 0x000fce0008000f00 */
.L_x_55:
[----:B-1----:R1:W2:Y:S02]  /*2f40*/  SYNCS.PHASECHK.TRANS64.TRYWAIT P0, [R0+URZ+0xa0], R3 ;  /* 0x0000a003000075a7 */ /* 0x0022a400080011ff */
[----:B--2---:R-:W-:Y:S05]  /*2f50*/  @!P0 NANOSLEEP.SYNCS 0x989680 ;  /* 0x009896800000895d */ /* 0x004fea0003900000 */
[----:B------:R-:W2:Y:S02]  /*2f60*/  @!P0 SYNCS.PHASECHK.TRANS64 P0, [R0+URZ+0xa0], R3 ;  /* 0x0000a003000085a7 */ /* 0x000ea400080010ff */
[----:B--2---:R-:W-:Y:S05]  /*2f70*/  @P0 EXIT ;  /* 0x000000000000094d */ /* 0x004fea0003800000 */
[----:B------:R-:W-:Y:S05]  /*2f80*/  BRA `(.L_x_55) ;  /* 0xfffffffc00ec7947 */ /* 0x000fea000383ffff */
.L_x_48:
[----:B------:R-:W-:Y:S05]  /*2f90*/  BRA.U UP4, `(.L_x_56) ;  /* 0x0000000d04c07547 */ /* 0x000fea000b800000 */
[----:B------:R-:W1:Y:S01]  /*2fa0*/  S2UR UR7, SR_CgaCtaId ;  /* 0x00000000000779c3 */ /* 0x000e620000008800 */
[----:B------:R-:W-:Y:S01]  /*2fb0*/  UMOV UR4, 0x40 ;  /* 0x0000004000047882 */ /* 0x000fe20000000000 */
[----:B------:R-:W-:Y:S01]  /*2fc0*/  NOP ;  /* 0x0000000000007918 */ /* 0x000fe20000000000 */
[----:B------:R-:W-:Y:S01]  /*2fd0*/  UMOV UR6, 0x400 ;  /* 0x0000040000067882 */ /* 0x000fe20000000000 */
[----:B-1----:R-:W-:Y:S02]  /*2fe0*/  ULEA UR5, UR7, UR4, 0x18 ;  /* 0x0000000407057291 */ /* 0x002fe4000f8ec0ff */
[----:B------:R-:W-:-:S07]  /*2ff0*/  ULEA UR6, UR7, UR6, 0x18 ;  /* 0x0000000607067291 */ /* 0x000fce000f8ec0ff */
[----:B------:R-:W1:Y:S02]  /*3000*/  LDS.U8 R0, [UR5+0x1c] ;  /* 0x00001c05ff007984 */ /* 0x000e640008000000 */
[----:B-1----:R-:W-:-:S13]  /*3010*/  ISETP.NE.AND P0, PT, R0, RZ, PT ;  /* 0x000000ff0000720c */ /* 0x002fda0003f05270 */
[----:B------:R-:W-:Y:S05]  /*3020*/  @P0 BRA `(.L_x_57) ;  /* 0x0000000000580947 */ /* 0x000fea0003800000 */
[----:B------:R-:W-:-:S13]  /*3030*/  ELECT P0, URZ, PT ;  /* 0x0000000000ff782f */ /* 0x000fda0003800000 */
[----:B------:R-:W-:Y:S05]  /*3040*/  @!P0 BRA `(.L_x_58) ;  /* 0x0000000000608947 */ /* 0x000fea0003800000 */
[----:B------:R-:W-:Y:S01]  /*3050*/  UMOV UR4, 0x10 ;  /* 0x0000001000047882 */ /* 0x000fe20000000000 */
[----:B------:R-:W-:Y:S01]  /*3060*/  HFMA2 R0, -RZ, RZ, 0, 5.9604644775390625e-08 ;  /* 0x00000001ff007431 */ /* 0x000fe200000001ff */
[----:B------:R-:W-:-:S03]  /*3070*/  MOV R3, 0xffff ;  /* 0x0000ffff00037802 */ /* 0x000fc60000000f00 */
[----:B------:R-:W-:Y:S04]  /*3080*/  DEPBAR.LE SB1, 0x36 ;  /* 0x00009d800000791a */ /* 0x000fe80000000000 */
[----:B------:R-:W1:Y:S02]  /*3090*/  UTCATOMSWS.FIND_AND_SET.ALIGN UP0, UR4, UR4 ;  /* 0x00000004000475e3 */ /* 0x000e640008000800 */
[----:B-1----:R-:W-:Y:S01]  /*30a0*/  MOV R4, UR4 ;  /* 0x0000000400047c02 */ /* 0x002fe20008000f00 */
[----:B------:R-:W-:Y:S06]  /*30b0*/  BRA.U UP0, `(.L_x_59) ;  /* 0x0000000100187547 */ /* 0x000fec000b800000 */
.L_x_60:
[----:B------:R-:W-:Y:S05]  /*30c0*/  NANOSLEEP 0x64 ;  /* 0x000000640000795d */ /* 0x000fea0003800000 */
[----:B------:R-:W-:-:S05]  /*30d0*/  UMOV UR4, 0x10 ;  /* 0x0000001000047882 */ /* 0x000fca0000000000 */
[----:B------:R-:W-:Y:S04]  /*30e0*/  DEPBAR.LE SB1, 0x36 ;  /* 0x00009d800000791a */ /* 0x000fe80000000000 */
[----:B------:R-:W1:Y:S02]  /*30f0*/  UTCATOMSWS.FIND_AND_SET.ALIGN UP0, UR4, UR4 ;  /* 0x00000004000475e3 */ /* 0x000e640008000800 */
[----:B-1----:R-:W-:Y:S01]  /*3100*/  MOV R4, UR4 ;  /* 0x0000000400047c02 */ /* 0x002fe20008000f00 */
[----:B------:R-:W-:Y:S05]  /*3110*/  BRA.U !UP0, `(.L_x_60) ;  /* 0xfffffffd08e87547 */ /* 0x000fea000b83ffff */
.L_x_59:
[-C--:B------:R-:W-:Y:S02]  /*3120*/  SHF.L.U32 R3, R3, R4.reuse, RZ ;  /* 0x0000000403037219 */ /* 0x080fe400000006ff */
[----:B------:R-:W-:Y:S01]  /*3130*/  SHF.L.U32 R0, R0, R4, RZ ;  /* 0x0000000400007219 */ /* 0x000fe200000006ff */
[----:B------:R-:W-:Y:S02]  /*3140*/  IMAD.SHL.U32 R4, R4, 0x20, RZ ;  /* 0x0000002004047824 */ /* 0x000fe400078e00ff */
[----:B------:R1:W-:Y:S04]  /*3150*/  ATOMS.OR RZ, [UR5+0x14], R3 ;  /* 0x00001403ffff798c */ /* 0x0003e8000b000005 */
[----:B------:R1:W-:Y:S04]  /*3160*/  ATOMS.OR RZ, [UR5+0x18], R0 ;  /* 0x00001800ffff798c */ /* 0x0003e8000b000005 */
[----:B------:R1:W-:Y:S01]  /*3170*/  STS [UR6+0x140], R4 ;  /* 0x00014004ff007988 */ /* 0x0003e20008000806 */
[----:B------:R-:W-:Y:S05]  /*3180*/  BRA `(.L_x_58) ;  /* 0x0000000000107947 */ /* 0x000fea0003800000 */
.L_x_57:
[----:B------:R-:W-:Y:S02]  /*3190*/  MOV R0, 0xffffffff ;  /* 0xffffffff00007802 */ /* 0x000fe40000000f00 */
[----:B------:R-:W-:-:S03]  /*31a0*/  MOV R4, 0x31d0 ;  /* 0x000031d000047802 */ /* 0x000fc60000000f00 */
[----:B------:R1:W-:Y:S04]  /*31b0*/  STS [UR6+0x140], R0 ;  /* 0x00014000ff007988 */ /* 0x0003e80008000806 */
[----:B-1---5:R-:W-:Y:S05]  /*31c0*/  CALL.REL.NOINC `($__internal_1_$__cuda_sm10x_tcgen05_guardrail_trap_phase_invalid_during_alloc) ;  /* 0x00000054007c7944 */ /* 0x022fea0003c00000 */
.L_x_58:
[----:B------:R-:W-:Y:S05]  /*31d0*/  WARPSYNC.ALL ;  /* 0x0000000000007948 */ /* 0x000fea0003800000 */
[----:B------:R-:W2:Y:S01]  /*31e0*/  S2UR UR4, SR_CgaCtaId ;  /* 0x00000000000479c3 */ /* 0x000ea20000008800 */
[----:B------:R-:W-:Y:S01]  /*31f0*/  UMOV UR26, 0x400 ;  /* 0x00000400001a7882 */ /* 0x000fe20000000000 */
[----:B------:R-:W-:-:S06]  /*3200*/  NOP ;  /* 0x0000000000007918 */ /* 0x000fcc0000000000 */
[----:B------:R-:W-:Y:S06]  /*3210*/  BAR.ARV 0x6, 0xa0 ;  /* 0x0182800000007b1d */ /* 0x000fec0000002000 */
[----:B------:R-:W3:Y:S01]  /*3220*/  LDCU UR5, c[0x0][0x38c] ;  /* 0x00007180ff0577ac */ /* 0x000ee20008000800 */
[----:B------:R-:W-:Y:S01]  /*3230*/  LOP3.LUT R2, R2, 0xffff, RZ, 0xc0, !PT ;  /* 0x0000ffff02027812 */ /* 0x000fe200078ec0ff */
[----:B------:R-:W-:Y:S01]  /*3240*/  IMAD.MOV.U32 R11, RZ, RZ, 0x1 ;  /* 0x00000001ff0b7424 */ /* 0x000fe200078e00ff */
[----:B------:R-:W-:Y:S01]  /*3250*/  CS2R R8, SRZ ;  /* 0x0000000000087805 */ /* 0x000fe2000001ff00 */
[----:B------:R-:W4:Y:S01]  /*3260*/  LDCU UR7, c[0x0][0x38c] ;  /* 0x00007180ff0777ac */ /* 0x000f220008000800 */
[----:B------:R-:W-:Y:S01]  /*3270*/  R2UR UR27, R2 ;  /* 0x00000000021b72ca */ /* 0x000fe200000e0000 */
[----:B------:R-:W-:Y:S01]  /*3280*/  IMAD.MOV.U32 R10, RZ, RZ, RZ ;  /* 0x000000ffff0a7224 */ /* 0x000fe200078e00ff */
[----:B------:R-:W-:Y:S01]  /*3290*/  UMOV UR31, URZ ;  /* 0x000000ff001f7c82 */ /* 0x000fe20008000000 */
[----:B------:R-:W-:Y:S01]  /*32a0*/  UMOV UR22, URZ ;  /* 0x000000ff00167c82 */ /* 0x000fe20008000000 */
[----:B--2---:R-:W-:Y:S01]  /*32b0*/  ULEA UR26, UR4, UR26, 0x18 ;  /* 0x0000001a041a7291 */ /* 0x004fe2000f8ec0ff */
[----:B------:R-:W-:Y:S01]  /*32c0*/  UMOV UR38, 0x0 ;  /* 0x0000000000267882 */ /* 0x000fe20000000000 */
[----:B------:R-:W-:-:S02]  /*32d0*/  UMOV UR39, 0x8100010 ;  /* 0x0810001000277882 */ /* 0x000fc40000000000 */
[----:B------:R-:W-:Y:S02]  /*32e0*/  UIADD3 UR4, UPT, UPT, UR26, 0x6400, URZ ;  /* 0x000064001a047890 */ /* 0x000fe4000fffe0ff */
[----:B------:R-:W-:Y:S02]  /*32f0*/  UIADD3 UR6, UPT, UPT, UR26, 0x1a400, URZ ;  /* 0x0001a4001a067890 */ /* 0x000fe4000fffe0ff */
[----:B---3--:R-:W-:Y:S01]  /*3300*/  UIADD3 UR5, UPT, UPT, UR5, 0x3f, URZ ;  /* 0x0000003f05057890 */ /* 0x008fe2000fffe0ff */
[----:B-1----:R-:W1:Y:S01]  /*3310*/  LDS R0, [UR26+0x140] ;  /* 0x0001401aff007984 */ /* 0x002e620008000800 */
[----:B------:R-:W-:Y:S01]  /*3320*/  UMOV UR36, 0x0 ;  /* 0x0000000000247882 */ /* 0x000fe20000000000 */
[----:B------:R-:W-:Y:S01]  /*3330*/  UMOV UR37, 0x8100010 ;  /* 0x0810001000257882 */ /* 0x000fe20000000000 */
[----:B------:R-:W-:Y:S02]  /*3340*/  USHF.R.S32.HI UR40, URZ, 0x1f, UR5 ;  /* 0x0000001fff287899 */ /* 0x000fe40008011405 */
[----:B----4-:R-:W-:-:S02]  /*3350*/  UISETP.GE.AND UP4, UPT, UR7, 0x1, UPT ;  /* 0x000000010700788c */ /* 0x010fc4000bf86270 */
[----:B------:R-:W-:Y:S02]  /*3360*/  ULEA.HI UR40, UR40, UR5, URZ, 0x6 ;  /* 0x0000000528287291 */ /* 0x000fe4000f8f30ff */
[----:B------:R-:W-:Y:S02]  /*3370*/  USHF.R.U32.HI UR5, URZ, 0x4, UR4 ;  /* 0x00000004ff057899 */ /* 0x000fe40008011604 */
[----:B------:R-:W-:Y:S02]  /*3380*/  USHF.R.S32.HI UR40, URZ, 0x6, UR40 ;  /* 0x00000006ff287899 */ /* 0x000fe40008011428 */
[----:B------:R-:W-:Y:S02]  /*3390*/  USHF.R.U32.HI UR4, URZ, 0x4, UR6 ;  /* 0x00000004ff047899 */ /* 0x000fe40008011606 */
[----:B------:R-:W-:Y:S02]  /*33a0*/  UISETP.LT.AND UP0, UPT, UR40, 0x1, UPT ;  /* 0x000000012800788c */ /* 0x000fe4000bf01270 */
[----:B------:R-:W-:-:S02]  /*33b0*/  ULOP3.LUT UR5, UR5, 0x3fff, URZ, 0xc0, !UPT ;  /* 0x00003fff05057892 */ /* 0x000fc4000f8ec0ff */
[----:B------:R-:W-:Y:S02]  /*33c0*/  ULOP3.LUT UR4, UR4, 0x3fff, URZ, 0xc0, !UPT ;  /* 0x00003fff04047892 */ /* 0x000fe4000f8ec0ff */
[----:B------:R-:W-:Y:S02]  /*33d0*/  USEL UR41, UR40, 0x1, !UP0 ;  /* 0x0000000128297887 */ /* 0x000fe4000c000000 */
[----:B------:R-:W-:Y:S02]  /*33e0*/  ULOP3.LUT UR28, UR5, 0x10000, URZ, 0xfc, !UPT ;  /* 0x00010000051c7892 */ /* 0x000fe4000f8efcff */
[----:B------:R-:W-:Y:S02]  /*33f0*/  ULOP3.LUT UR29, UR4, 0x10000, URZ, 0xfc, !UPT ;  /* 0x00010000041d7892 */ /* 0x000fe4000f8efcff */
[----:B------:R-:W-:Y:S01]  /*3400*/  UIADD3 UR41, UPT, UPT, -UR41, URZ, URZ ;  /* 0x000000ff29297290 */ /* 0x000fe2000fffe1ff */
[----:B------:R-:W-:Y:S01]  /*3410*/  UMOV UR34, 0x0 ;  /* 0x0000000000227882 */ /* 0x000fe20000000000 */
[----:B------:R-:W-:Y:S01]  /*3420*/  UMOV UR35, 0x8100010 ;  /* 0x0810001000237882 */ /* 0x000fe20000000000 */
[----:B------:R-:W-:Y:S01]  /*3430*/  UMOV UR32, 0x0 ;  /* 0x0000000000207882 */ /* 0x000fe20000000000 */
[----:B------:R-:W-:Y:S01]  /*3440*/  UMOV UR33, 0x8100010 ;  /* 0x0810001000217882 */ /* 0x000fe20000000000 */
[----:B-1----:R-:W-:-:S15]  /*3450*/  R2UR UR42, R0 ;  /* 0x00000000002a72ca */ /* 0x002fde00000e0000 */
.L_x_67:
[----:B------:R-:W-:Y:S02]  /*3460*/  LEA R0, R10, UR26, 0x3 ;  /* 0x0000001a0a007c11 */ /* 0x000fe4000f8e18ff */
[----:B------:R-:W-:Y:S02]  /*3470*/  SHF.L.U32 R5, R9, 0x1f, RZ ;  /* 0x0000001f09057819 */ /* 0x000fe400000006ff */
[----:B------:R-:W-:Y:S01]  /*3480*/  PLOP3.LUT P0, PT, PT, PT, UP4, 0x80, 0x8 ;  /* 0x000000000008781c */ /* 0x000fe20003f0f048 */
[----:B------:R-:W-:Y:S01]  /*3490*/  VIADD R3, R0, 0xa0 ;  /* 0x000000a000037836 */ /* 0x000fe20000000000 */
[----:B-1----:R-:W1:Y:S02]  /*34a0*/  SYNCS.PHASECHK.TRANS64.TRYWAIT P1, [R0+URZ+0x90], R5 ;  /* 0x00009005000075a7 */ /* 0x002e6400080211ff */
[----:B-1-3--:R-:W-:Y:S09]  /*34b0*/  @!P1 BRA `(.L_x_61) ;  /* 0x0000004c00349947 */ /* 0x00aff20003800000 */
.L_x_140:
[----:B------:R-:W-:Y:S01]  /*34c0*/  LEA R4, R10, UR26, 0x4 ;  /* 0x0000001a0a047c11 */ /* 0x000fe2000f8e20ff */
[----:B------:R-:W-:Y:S01]  /*34d0*/  @UP4 ULEA UR4, UR22, UR26, 0x3 ;  /* 0x0000001a16044291 */ /* 0x000fe2000f8e18ff */
[----:B------:R-:W-:Y:S01]  /*34e0*/  PLOP3.LUT P2, PT, PT, PT, PT, 0x80, 0x8 ;  /* 0x000000000008781c */ /* 0x000fe20003f4f070 */
[----:B------:R-:W-:Y:S01]  /*34f0*/  ULEA UR30, UR31, UR26, 0x3 ;  /* 0x0000001a1f1e7291 */ /* 0x000fe2000f8e18ff */
[----:B------:R-:W-:Y:S01]  /*3500*/  PRMT R3, RZ, 0x654, R3 ;  /* 0x00000654ff037816 */ /* 0x000fe20000000003 */
[----:B------:R-:W-:Y:S01]  /*3510*/  ULEA UR11, UR31, UR42, 0x6 ;  /* 0x0000002a1f0b7291 */ /* 0x000fe2000f8e30ff */
[----:B-1----:R-:W1:Y:S01]  /*3520*/  LDS.128 R4, [R4+0x120] ;  /* 0x0001200004047984 */ /* 0x002e620000000c00 */
[----:B------:R-:W-:Y:S02]  /*3530*/  @P0 SHF.L.U32 R2, R8, 0x1f, RZ ;  /* 0x0000001f08020819 */ /* 0x000fe400000006ff */
[----:B------:R-:W-:Y:S01]  /*3540*/  SHF.L.U32 R0, R11, 0x1f, RZ ;  /* 0x0000001f0b007819 */ /* 0x000fe200000006ff */
[----:B------:R-:W-:Y:S01]  /*3550*/  @!PT LDS RZ, [RZ] ;  /* 0x00000000fffff984 */ /* 0x000fe20000000800 */
[----:B------:R-:W-:Y:S01]  /*3560*/  @!PT LDS RZ, [RZ] ;  /* 0x00000000fffff984 */ /* 0x000fe20000000800 */
[----:B------:R-:W-:Y:S01]  /*3570*/  @!PT LDS RZ, [RZ] ;  /* 0x00000000fffff984 */ /* 0x000fe20000000800 */
[----:B------:R-:W-:Y:S01]  /*3580*/  @!PT LDS RZ, [RZ] ;  /* 0x00000000fffff984 */ /* 0x000fe20000000800 */
[----:B------:R2:W-:Y:S06]  /*3590*/  MEMBAR.ALL.CTA ;  /* 0x0000000000007992 */ /* 0x0005ec0000008000 */
[----:B--2---:R-:W2:Y:S02]  /*35a0*/  FENCE.VIEW.ASYNC.S ;  /* 0x00000000000073c6 */ /* 0x004ea40000000000 */
[----:B--2---:R2:W-:Y:S01]  /*35b0*/  SYNCS.ARRIVE.TRANS64.RED.A1T0 RZ, [R3+URZ], RZ ;  /* 0x000000ff03ff79a7 */ /* 0x0045e200081004ff */
[----:B------:R2:W3:Y:S01]  /*35c0*/  @P0 SYNCS.PHASECHK.TRANS64.TRYWAIT P2, [UR4], R2 ;  /* 0x00000002ff0005a7 */ /* 0x0004e20008041104 */
[----:B-1----:R-:W-:Y:S01]  /*35d0*/  LOP3.LUT P1, RZ, R6, 0x1, RZ, 0xc0, !PT ;  /* 0x0000000106ff7812 */ /* 0x002fe2000782c0ff */
[----:B------:R-:W1:Y:S02]  /*35e0*/  SYNCS.PHASECHK.TRANS64.TRYWAIT P0, [UR30+0xd0], R0 ;  /* 0x0000d000ff0075a7 */ /* 0x000e64000800111e */
[----:B-123--:R-:W-:Y:S10]  /*35f0*/  @!P0 BRA `(.L_x_62) ;  /* 0x0000004800f88947 */ /* 0x00eff40003800000 */
.L_x_142:
[----:B------:R-:W-:Y:S01]  /*3600*/  IADD3 R10, PT, PT, R10, 0x1, RZ ;  /* 0x000000010a0a7810 */ /* 0x000fe20007ffe0ff */
[----:B------:R-:W-:Y:S06]  /*3610*/  BRA.U !UP4, `(.L_x_63) ;  /* 0x000000010cc07547 */ /* 0x000fec000b800000 */
[----:B------:R-:W-:Y:S01]  /*3620*/  UPLOP3.LUT UP2, UPT, UPT, UPT, UPT, 0x40, 0x4 ;  /* 0x000000000004789c */ /* 0x000fe20003f4e870 */
[----:B------:R-:W-:Y:S01]  /*3630*/  UMOV UR24, UR41 ;  /* 0x0000002900187c82 */ /* 0x000fe20008000000 */
[----:B------:R-:W-:Y:S01]  /*3640*/  UMOV UR23, UR40 ;  /* 0x0000002800177c82 */ /* 0x000fe20008000000 */
[----:B------:R-:W-:-:S08]  /*3650*/  UMOV UR10, UR22 ;  /* 0x00000016000a7c82 */ /* 0x000fd00008000000 */
.L_x_66:
[----:B------:R-:W-:Y:S02]  /*3660*/  UIADD3 UR24, UPT, UPT, UR24, 0x1, URZ ;  /* 0x0000000118187890 */ /* 0x000fe4000fffe0ff */
[----:B--2---:R-:W-:Y:S02]  /*3670*/  ULEA UR5, UR10, UR26, 0x3 ;  /* 0x0000001a0a057291 */ /* 0x004fe4000f8e18ff */
[----:B------:R-:W-:Y:S01]  /*3680*/  UISETP.NE.AND UP3, UPT, UR24, URZ, UPT ;  /* 0x000000ff1800728c */ /* 0x000fe2000bf65270 */
[----:B---3--:R-:W-:Y:S10]  /*3690*/  @P2 BRA `(.L_x_64) ;  /* 0x00000000000c2947 */ /* 0x008ff40003800000 */
[----:B-1----:R-:W-:Y:S04]  /*36a0*/  SHF.L.U32 R3, R8, 0x1f, RZ ;  /* 0x0000001f08037819 */ /* 0x002fe800000006ff */
[----:B------:R-:W1:Y:S02]  /*36b0*/  SYNCS.PHASECHK.TRANS64.TRYWAIT P0, [UR5], R3 ;  /* 0x00000003ff0075a7 */ /* 0x000e640008001105 */
[----:B-1----:R-:W-:Y:S05]  /*36c0*/  @!P0 BRA `(.L_x_65) ;  /* 0x0000004800dc8947 */ /* 0x002fea0003800000 */
.L_x_64:
[----:B------:R-:W-:Y:S01]  /*36d0*/  UISETP.NE.AND UP0, UPT, UR23, 0x1, UPT ;  /* 0x000000011700788c */ /* 0x000fe2000bf05270 */
[----:B------:R-:W-:Y:S01]  /*36e0*/  PLOP3.LUT P2, PT, PT, PT, PT, 0x80, 0x8 ;  /* 0x000000000008781c */ /* 0x000fe20003f4f070 */
[----:B------:R-:W-:Y:S02]  /*36f0*/  UIADD3 UR4, UPT, UPT, UR10, 0x1, URZ ;  /* 0x000000010a047890 */ /* 0x000fe4000fffe0ff */
[----:B------:R-:W-:Y:S02]  /*3700*/  UIADD3 UR25, UPT, UPT, UR5, 0x28, URZ ;  /* 0x0000002805197890 */ /* 0x000fe4000fffe0ff */
[----:B------:R-:W-:Y:S01]  /*3710*/  UISETP.NE.AND UP1, UPT, UR4, 0x5, UPT ;  /* 0x000000050400788c */ /* 0x000fe2000bf25270 */
[----:B------:R-:W-:Y:S01]  /*3720*/  PLOP3.LUT P0, PT, PT, PT, UP0, 0x80, 0x8 ;  /* 0x000000000008781c */ /* 0x000fe20003f0f008 */
[----:B------:R-:W-:Y:S02]  /*3730*/  UIADD3 UR23, UPT, UPT, UR23, -0x1, URZ ;  /* 0xffffffff17177890 */ /* 0x000fe4000fffe0ff */
[----:B------:R-:W-:Y:S02]  /*3740*/  USEL UR6, URZ, 0x1, UP1 ;  /* 0x00000001ff067887 */ /* 0x000fe40008800000 */
[----:B------:R-:W-:Y:S01]  /*3750*/  USEL UR22, UR4, URZ, UP1 ;  /* 0x000000ff04167287 */ /* 0x000fe20008800000 */
[----:B------:R-:W-:Y:S01]  /*3760*/  UMOV UR7, 0x40004040 ;  /* 0x4000404000077882 */ /* 0x000fe20000000000 */
[----:B------:R-:W-:Y:S02]  /*3770*/  UMOV UR5, 0x40004040 ;  /* 0x4000404000057882 */ /* 0x000fe40000000000 */
[----:B------:R-:W-:Y:S01]  /*3780*/  @UP0 ULEA UR4, UR22, UR26, 0x3 ;  /* 0x0000001a16040291 */ /* 0x000fe2000f8e18ff */
[----:B------:R-:W-:Y:S01]  /*3790*/  LOP3.LUT R8, R8, UR6, RZ, 0x3c, !PT ;  /* 0x0000000608087c12 */ /* 0x000fe2000f8e3cff */
[----:B------:R-:W-:Y:S01]  /*37a0*/  ULEA UR6, UR10, UR29, 0x9 ;  /* 0x0000001d0a067291 */ /* 0x000fe2000f8e48ff */
[----:B------:R-:W-:Y:S02]  /*37b0*/  UMOV UR21, 0x40004040 ;  /* 0x4000404000157882 */ /* 0x000fe40000000000 */
[----:B-1----:R-:W-:Y:S01]  /*37c0*/  @P0 SHF.L.U32 R0, R8, 0x1f, RZ ;  /* 0x0000001f08000819 */ /* 0x002fe200000006ff */
[----:B------:R-:W-:Y:S02]  /*37d0*/  UIADD3 UR20, UPT, UPT, UR6, 0x2, URZ ;  /* 0x0000000206147890 */ /* 0x000fe4000fffe0ff */
[----:B------:R-:W-:Y:S01]  /*37e0*/  UIADD3 UR16, UPT, UPT, UR6, 0x4, URZ ;  /* 0x0000000406107890 */ /* 0x000fe2000fffe0ff */
[----:B------:R2:W3:Y:S01]  /*37f0*/  @P0 SYNCS.PHASECHK.TRANS64.TRYWAIT P2, [UR4], R0 ;  /* 0x00000000ff0005a7 */ /* 0x0004e20008041104 */
[----:B------:R-:W-:Y:S02]  /*3800*/  ULEA UR4, UR10, UR28, 0xa ;  /* 0x0000001c0a047291 */ /* 0x000fe4000f8e50ff */
[----:B------:R-:W-:Y:S02]  /*3810*/  UIADD3 UR12, UPT, UPT, UR6, 0x6, URZ ;  /* 0x00000006060c7890 */ /* 0x000fe4000fffe0ff */
[----:B------:R-:W-:Y:S02]  /*3820*/  UIADD3 UR18, UPT, UPT, UR4, 0x2, URZ ;  /* 0x0000000204127890 */ /* 0x000fe4000fffe0ff */
[----:B------:R-:W-:Y:S02]  /*3830*/  UIADD3 UR14, UPT, UPT, UR4, 0x4, URZ ;  /* 0x00000004040e7890 */ /* 0x000fe4000fffe0ff */
[----:B------:R-:W-:Y:S01]  /*3840*/  UIADD3 UR8, UPT, UPT, UR4, 0x6, URZ ;  /* 0x0000000604087890 */ /* 0x000fe2000fffe0ff */
[----:B------:R2:W-:Y:S01]  /*3850*/  UTCHMMA gdesc[UR4], gdesc[UR6], tmem[UR11], tmem[UR38], idesc[UR39], UP2 ;  /* 0x00ff2606040075ea */ /* 0x0005e2000900000b */
[----:B------:R-:W-:Y:S01]  /*3860*/  UPLOP3.LUT UP2, UPT, UPT, UPT, UPT, 0x80, 0x8 ;  /* 0x000000000008789c */ /* 0x000fe20003f4f070 */
[----:B------:R-:W-:Y:S01]  /*3870*/  UMOV UR19, 0x40004040 ;  /* 0x4000404000137882 */ /* 0x000fe20000000000 */
[----:B------:R-:W-:Y:S01]  /*3880*/  UMOV UR17, 0x40004040 ;  /* 0x4000404000117882 */ /* 0x000fe20000000000 */
[----:B------:R2:W-:Y:S01]  /*3890*/  UTCHMMA gdesc[UR18], gdesc[UR20], tmem[UR11], tmem[UR36], idesc[UR37], UPT ;  /* 0x00ff2414120075ea */ /* 0x0005e2000b80000b */
[----:B------:R-:W-:Y:S01]  /*38a0*/  UMOV UR15, 0x40004040 ;  /* 0x40004040000f7882 */ /* 0x000fe20000000000 */
[----:B------:R-:W-:Y:S01]  /*38b0*/  UMOV UR13, 0x40004040 ;  /* 0x40004040000d7882 */ /* 0x000fe20000000000 */
[----:B------:R-:W-:Y:S01]  /*38c0*/  UMOV UR9, 0x40004040 ;  /* 0x4000404000097882 */ /* 0x000fe20000000000 */
[----:B------:R2:W-:Y:S01]  /*38d0*/  UTCHMMA gdesc[UR14], gdesc[UR16], tmem[UR11], tmem[UR34], idesc[UR35], UPT ;  /* 0x00ff22100e0075ea */ /* 0x0005e2000b80000b */
[----:B------:R2:W-:Y:S01]  /*38e0*/  UTCHMMA gdesc[UR8], gdesc[UR12], tmem[UR11], tmem[UR32], idesc[UR33], UPT ;  /* 0x00ff200c080075ea */ /* 0x0005e2000b80000b */
[----:B------:R2:W-:Y:S01]  /*38f0*/  UTCBAR.MULTICAST [UR25], URZ, UR27 ;  /* 0x000000ff190073e9 */ /* 0x0005e2000800081b */
[----:B------:R-:W-:Y:S01]  /*3900*/  UMOV UR10, UR22 ;  /* 0x00000016000a7c82 */ /* 0x000fe20008000000 */
[----:B------:R-:W-:Y:S05]  /*3910*/  BRA.U UP3, `(.L_x_66) ;  /* 0xfffffffd03507547 */ /* 0x000fea000b83ffff */
.L_x_63:
[----:B--2---:R-:W-:Y:S01]  /*3920*/  UIADD3 UR4, UPT, UPT, UR31, 0x1, URZ ;  /* 0x000000011f047890 */ /* 0x004fe2000fffe0ff */
[C---:B------:R-:W-:Y:S01]  /*3930*/  ISETP.NE.AND P0, PT, R10.reuse, 0x2, PT ;  /* 0x000000020a00780c */ /* 0x040fe20003f05270 */
[----:B------:R-:W-:Y:S02]  /*3940*/  UIADD3 UR5, UPT, UPT, UR30, 0xb0, URZ ;  /* 0x000000b01e057890 */ /* 0x000fe4000fffe0ff */
[----:B------:R-:W-:Y:S01]  /*3950*/  UISETP.NE.AND UP0, UPT, UR4, 0x4, UPT ;  /* 0x000000040400788c */ /* 0x000fe2000bf05270 */
[----:B-1----:R-:W-:Y:S02]  /*3960*/  SEL R0, RZ, 0x1, P0 ;  /* 0x00000001ff007807 */ /* 0x002fe40000000000 */
[----:B------:R-:W-:Y:S01]  /*3970*/  SEL R10, R10, RZ, P0 ;  /* 0x000000ff0a0a7207 */ /* 0x000fe20000000000 */
[----:B------:R-:W-:Y:S01]  /*3980*/  USEL UR6, URZ, 0x1, UP0 ;  /* 0x00000001ff067887 */ /* 0x000fe20008000000 */
[----:B------:R-:W-:Y:S01]  /*3990*/  LOP3.LUT R9, R9, R0, RZ, 0x3c, !PT ;  /* 0x0000000009097212 */ /* 0x000fe200078e3cff */
[----:B------:R-:W-:Y:S01]  /*39a0*/  USEL UR31, UR4, URZ, UP0 ;  /* 0x000000ff041f7287 */ /* 0x000fe20008000000 */
[----:B------:R1:W-:Y:S03]  /*39b0*/  UTCBAR [UR5], URZ ;  /* 0x000000ff050073e9 */ /* 0x0003e600080000ff */
[----:B------:R-:W-:Y:S01]  /*39c0*/  LOP3.LUT R11, R11, UR6, RZ, 0x3c, !PT ;  /* 0x000000060b0b7c12 */ /* 0x000fe2000f8e3cff */
[----:B------:R-:W-:Y:S07]  /*39d0*/  @P1 BRA `(.L_x_67) ;  /* 0xfffffff800a01947 */ /* 0x000fee000383ffff */
[----:B------:R-:W2:Y:S01]  /*39e0*/  S2UR UR8, SR_CgaCtaId ;  /* 0x00000000000879c3 */ /* 0x000ea20000008800 */
[----:B------:R-:W-:Y:S01]  /*39f0*/  ELECT P0, URZ, PT ;  /* 0x0000000000ff782f */ /* 0x000fe20003800000 */
[----:B------:R-:W-:Y:S01]  /*3a00*/  IMAD.MOV.U32 R0, RZ, RZ, 0x1 ;  /* 0x00000001ff007424 */ /* 0x000fe200078e00ff */
[----:B------:R-:W-:Y:S01]  /*3a10*/  UIADD3 UR26, UPT, UPT, UR26, 0xd0, URZ ;  /* 0x000000d01a1a7890 */ /* 0x000fe2000fffe0ff */
[----:B------:R-:W-:Y:S01]  /*3a20*/  SHF.L.U32 R3, R11, 0x1f, RZ ;  /* 0x0000001f0b037819 */ /* 0x000fe200000006ff */
[----:B------:R-:W-:-:S03]  /*3a30*/  UMOV UR4, 0x40 ;  /* 0x0000004000047882 */ /* 0x000fc60000000000 */
[----:B------:R-:W-:Y:S01]  /*3a40*/  UVIRTCOUNT.DEALLOC.SMPOOL 0x80 ;  /* 0x000000800000784c */ /* 0x000fe20000000000 */
[----:B--2---:R-:W-:Y:S02]  /*3a50*/  ULEA UR8, UR8, UR4, 0x18 ;  /* 0x0000000408087291 */ /* 0x004fe4000f8ec0ff */
[----:B------:R-:W-:-:S07]  /*3a60*/  ULEA UR4, UR31, UR26, 0x3 ;  /* 0x0000001a1f047291 */ /* 0x000fce000f8e18ff */
[----:B------:R2:W-:Y:S02]  /*3a70*/  @P0 STS.U8 [UR8+0x1c], R0 ;  /* 0x00001c00ff000988 */ /* 0x0005e40008000008 */
[----:B------:R-:W4:Y:S02]  /*3a80*/  SYNCS.PHASECHK.TRANS64.TRYWAIT P0, [UR4], R3 ;  /* 0x00000003ff0075a7 */ /* 0x000f240008001104 */
[----:B--2-4-:R-:W-:Y:S05]  /*3a90*/  @!P0 BRA `(.L_x_68) ;  /* 0x0000004800008947 */ /* 0x014fea0003800000 */
.L_x_145:
[----:B------:R-:W-:-:S04]  /*3aa0*/  UIADD3 UR4, UPT, UPT, UR31, 0x1, URZ ;  /* 0x000000011f047890 */ /* 0x000fc8000fffe0ff */
[----:B------:R-:W-:-:S04]  /*3ab0*/  UISETP.NE.AND UP0, UPT, UR4, 0x4, UPT ;  /* 0x000000040400788c */ /* 0x000fc8000bf05270 */
[----:B------:R-:W-:Y:S02]  /*3ac0*/  USEL UR6, URZ, 0x1, UP0 ;  /* 0x00000001ff067887 */ /* 0x000fe40008000000 */
[----:B------:R-:W-:-:S04]  /*3ad0*/  USEL UR4, UR4, URZ, UP0 ;  /* 0x000000ff04047287 */ /* 0x000fc80008000000 */
[----:B-1----:R-:W-:Y:S01]  /*3ae0*/  ULEA UR5, UR4, UR26, 0x3 ;  /* 0x0000001a04057291 */ /* 0x002fe2000f8e18ff */
[----:B------:R-:W-:-:S04]  /*3af0*/  LOP3.LUT R2, R11, UR6, RZ, 0x3c, !PT ;  /* 0x000000060b027c12 */ /* 0x000fc8000f8e3cff */
[----:B--2---:R-:W-:-:S04]  /*3b00*/  SHF.L.U32 R3, R2, 0x1f, RZ ;  /* 0x0000001f02037819 */ /* 0x004fc800000006ff */
[----:B------:R-:W1:Y:S02]  /*3b10*/  SYNCS.PHASECHK.TRANS64.TRYWAIT P0, [UR5], R3 ;  /* 0x00000003ff0075a7 */ /* 0x000e640008001105 */
[----:B-1----:R-:W-:Y:S05]  /*3b20*/  @!P0 BRA `(.L_x_69) ;  /* 0x0000004400f48947 */ /* 0x002fea0003800000 */
.L_x_147:
        /* <DEDUP_REMOVED lines=9> */
.L_x_149:
[----:B------:R-:W-:-:S04]  /*3bc0*/  UIADD3 UR4, UPT, UPT, UR4, 0x1, URZ ;  /* 0x0000000104047890 */ /* 0x000fc8000fffe0ff */
[----:B------:R-:W-:-:S04]  /*3bd0*/  UISETP.NE.AND UP0, UPT, UR4, 0x4, UPT ;  /* 0x000000040400788c */ /* 0x000fc8000bf05270 */
[----:B------:R-:W-:Y:S02]  /*3be0*/  USEL UR5, URZ, 0x1, UP0 ;  /* 0x00000001ff057887 */ /* 0x000fe40008000000 */
[----:B------:R-:W-:-:S04]  /*3bf0*/  USEL UR4, UR4, URZ, UP0 ;  /* 0x000000ff04047287 */ /* 0x000fc80008000000 */
[----:B------:R-:W-:Y:S01]  /*3c00*/  ULEA UR4, UR4, UR26, 0x3 ;  /* 0x0000001a04047291 */ /* 0x000fe2000f8e18ff */
[----:B-1----:R-:W-:-:S04]  /*3c10*/  LOP3.LUT R3, R2, UR5, RZ, 0x3c, !PT ;  /* 0x0000000502037c12 */ /* 0x002fc8000f8e3cff */
[----:B------:R-:W-:-:S04]  /*3c20*/  SHF.L.U32 R3, R3, 0x1f, RZ ;  /* 0x0000001f03037819 */ /* 0x000fc800000006ff */
[----:B------:R-:W1:Y:S02]  /*3c30*/  SYNCS.PHASECHK.TRANS64.TRYWAIT P0, [UR4], R3 ;  /* 0x00000003ff0075a7 */ /* 0x000e640008001104 */
[----:B-1----:R-:W-:Y:S05]  /*3c40*/  @!P0 BRA `(.L_x_71) ;  /* 0x0000004400dc8947 */ /* 0x002fea0003800000 */
.L_x_151:
[----:B------:R-:W-:Y:S01]  /*3c50*/  NOP ;  /* 0x0000000000007918 */ /* 0x000fe20000000000 */
[----:B-1----:R-:W1:Y:S01]  /*3c60*/  LDS R0, [UR8+0x14] ;  /* 0x00001408ff007984 */ /* 0x002e620008000800 */
[----:B------:R-:W-:Y:S01]  /*3c70*/  ULOP3.LUT UR4, UR42, 0xffff, URZ, 0xc0, !UPT ;  /* 0x0000ffff2a047892 */ /* 0x000fe2000f8ec0ff */
[----:B------:R-:W-:Y:S01]  /*3c80*/  UMOV UR5, 0xffff ;  /* 0x0000ffff00057882 */ /* 0x000fe20000000000 */
[----:B------:R-:W-:Y:S02]  /*3c90*/  UMOV UR6, 0x1 ;  /* 0x0000000100067882 */ /* 0x000fe40000000000 */
[----:B------:R-:W-:-:S04]  /*3ca0*/  USHF.R.U32.HI UR4, URZ, 0x5, UR4 ;  /* 0x00000005ff047899 */ /* 0x000fc80008011604 */
[----:B------:R-:W-:Y:S02]  /*3cb0*/  USHF.L.U32 UR5, UR5, UR4, URZ ;  /* 0x0000000405057299 */ /* 0x000fe400080006ff */
[----:B------:R-:W-:-:S04]  /*3cc0*/  USHF.L.U32 UR4, UR6, UR4, URZ ;  /* 0x0000000406047299 */ /* 0x000fc800080006ff */
[----:B-1----:R-:W-:-:S04]  /*3cd0*/  LOP3.LUT R0, R0, UR5, RZ, 0xc0, !PT ;  /* 0x0000000500007c12 */ /* 0x002fc8000f8ec0ff */
[----:B------:R-:W-:-:S13]  /*3ce0*/  ISETP.NE.AND P0, PT, R0, UR5, PT ;  /* 0x0000000500007c0c */ /* 0x000fda000bf05270 */
[----:B------:R-:W-:Y:S05]  /*3cf0*/  @P0 BRA `(.L_x_72) ;  /* 0x0000000000580947 */ /* 0x000fea0003800000 */
[----:B------:R-:W1:Y:S02]  /*3d00*/  LDS R0, [UR8+0x18] ;  /* 0x00001808ff007984 */ /* 0x000e640008000800 */
[----:B-1----:R-:W-:-:S04]  /*3d10*/  LOP3.LUT R0, R0, UR4, RZ, 0xc0, !PT ;  /* 0x0000000400007c12 */ /* 0x002fc8000f8ec0ff */
[----:B------:R-:W-:-:S13]  /*3d20*/  ISETP.NE.AND P0, PT, R0, UR4, PT ;  /* 0x0000000400007c0c */ /* 0x000fda000bf05270 */
[----:B------:R-:W-:Y:S05]  /*3d30*/  @P0 BRA `(.L_x_73) ;  /* 0x00000000003c0947 */ /* 0x000fea0003800000 */
[----:B------:R-:W1:Y:S01]  /*3d40*/  S2R R2, SR_LANEID ;  /* 0x0000000000027919 */ /* 0x000e620000000000 */
[----:B------:R-:W-:Y:S01]  /*3d50*/  ULOP3.LUT UR5, URZ, UR5, URZ, 0x33, !UPT ;  /* 0x00000005ff057292 */ /* 0x000fe2000f8e33ff */
[----:B------:R-:W-:Y:S01]  /*3d60*/  LOP3.LUT R4, RZ, UR4, RZ, 0x33, !PT ;  /* 0x00000004ff047c12 */ /* 0x000fe2000f8e33ff */
[----:B------:R-:W-:Y:S02]  /*3d70*/  VOTEU.ANY UR4, UPT, PT ;  /* 0x0000000000047886 */ /* 0x000fe400038e0100 */
[----:B------:R-:W-:Y:S01]  /*3d80*/  UFLO.U32 UR4, UR4 ;  /* 0x00000004000472bd */ /* 0x000fe200080e0000 */
[----:B------:R-:W2:Y:S01]  /*3d90*/  REDUX UR6, R4 ;  /* 0x00000000040673c4 */ /* 0x000ea20000000000 */
[----:B------:R-:W-:-:S06]  /*3da0*/  IMAD.U32 R0, RZ, RZ, UR5 ;  /* 0x00000005ff007e24 */ /* 0x000fcc000f8e00ff */
[----:B------:R4:W-:Y:S01]  /*3db0*/  UTCATOMSWS.AND URZ, UR5 ;  /* 0x0000000500ff79e3 */ /* 0x0009e20008000000 */
[----:B------:R-:W3:Y:S01]  /*3dc0*/  REDUX UR7, R0 ;  /* 0x00000000000773c4 */ /* 0x000ee20000000000 */
[----:B-1----:R-:W-:Y:S01]  /*3dd0*/  ISETP.EQ.U32.AND P0, PT, R2, UR4, PT ;  /* 0x0000000402007c0c */ /* 0x002fe2000bf02070 */
[----:B--2---:R-:W-:Y:S01]  /*3de0*/  IMAD.U32 R2, RZ, RZ, UR6 ;  /* 0x00000006ff027e24 */ /* 0x004fe2000f8e00ff */
[----:B---3--:R-:W-:-:S11]  /*3df0*/  MOV R3, UR7 ;  /* 0x0000000700037c02 */ /* 0x008fd60008000f00 */
[----:B------:R4:W-:Y:S04]  /*3e00*/  @P0 ATOMS.AND RZ, [UR8+0x14], R3 ;  /* 0x00001403ffff098c */ /* 0x0009e8000a800008 */
[----:B------:R4:W-:Y:S01]  /*3e10*/  @P0 ATOMS.AND RZ, [UR8+0x18], R2 ;  /* 0x00001802ffff098c */ /* 0x0009e2000a800008 */
[----:B------:R-:W-:Y:S05]  /*3e20*/  BRA `(.L_x_74) ;  /* 0x0000000000147947 */ /* 0x000fea0003800000 */
.L_x_73:
[----:B------:R-:W-:Y:S02]  /*3e30*/  MOV R2, 0x3e50 ;  /* 0x00003e5000027802 */ /* 0x000fe40000000f00 */
[----:B---3-5:R-:W-:Y:S05]  /*3e40*/  CALL.REL.NOINC `($__internal_0_$__cuda_sm10x_tcgen05_guardrail_trap_col_being_dealloced_not_returned_by_alloc) ;  /* 0x0000004800507944 */ /* 0x028fea0003c00000 */
[----:B------:R-:W-:Y:S05]  /*3e50*/  BRA `(.L_x_74) ;  /* 0x0000000000087947 */ /* 0x000fea0003800000 */
.L_x_72:
[----:B------:R-:W-:Y:S02]  /*3e60*/  MOV R2, 0x3e80 ;  /* 0x00003e8000027802 */ /* 0x000fe40000000f00 */
[----:B---3-5:R-:W-:Y:S05]  /*3e70*/  CALL.REL.NOINC `($__internal_2_$__cuda_sm10x_tcgen05_guardrail_trap_unallocated_columns_being_dealloced) ;  /* 0x00000048005c7944 */ /* 0x028fea0003c00000 */
.L_x_74:
[----:B------:R-:W-:Y:S01]  /*3e80*/  NOP ;  /* 0x0000000000007918 */ /* 0x000fe20000000000 */
[----:B----4-:R-:W-:Y:S05]  /*3e90*/  EXIT ;  /* 0x000000000000794d */ /* 0x010fea0003800000 */
.L_x_56:
[----:B------:R-:W-:-:S09]  /*3ea0*/  UISETP.NE.OR UP0, UPT, UR22, 0x3, !UP3 ;  /* 0x000000031600788c */ /* 0x000fd2000df05670 */
[----:B------:R-:W-:Y:S05]  /*3eb0*/  BRA.U UP0, `(.L_x_75) ;  /* 0x0000000d00fc7547 */ /* 0x000fea000b800000 */
[----:B------:R-:W1:Y:S01]  /*3ec0*/  S2UR UR6, SR_CgaCtaId ;  /* 0x00000000000679c3 */ /* 0x000e620000008800 */
[----:B------:R-:W2:Y:S01]  /*3ed0*/  LDCU UR28, c[0x0][0x370] ;  /* 0x00006e00ff1c77ac */ /* 0x000ea20008000800 */
[----:B------:R-:W-:Y:S02]  /*3ee0*/  HFMA2 R13, -RZ, RZ, 0, 0 ;  /* 0x00000000ff0d7431 */ /* 0x000fe400000001ff */
[----:B------:R-:W-:Y:S01]  /*3ef0*/  IMAD.MOV.U32 R15, RZ, RZ, 0x1 ;  /* 0x00000001ff0f7424 */ /* 0x000fe200078e00ff */
[----:B------:R-:W-:Y:S01]  /*3f00*/  MOV R7, 0x2000 ;  /* 0x0000200000077802 */ /* 0x000fe20000000f00 */
[----:B------:R-:W2:Y:S01]  /*3f10*/  LDCU.128 UR32, c[0x0][0xb10] ;  /* 0x00016200ff2077ac */ /* 0x000ea20008000c00 */
[----:B------:R-:W-:Y:S01]  /*3f20*/  IMAD.MOV.U32 R14, RZ, RZ, RZ ;  /* 0x000000ffff0e7224 */ /* 0x000fe200078e00ff */
[----:B------:R-:W3:Y:S01]  /*3f30*/  LDC.64 R16, c[0x0][0x348] ;  /* 0x0000d200ff107b82 */ /* 0x000ee20000000a00 */
[----:B------:R-:W4:Y:S01]  /*3f40*/  LDCU UR27, c[0x0][0x374] ;  /* 0x00006e80ff1b77ac */ /* 0x000f220008000800 */
[----:B------:R-:W4:Y:S06]  /*3f50*/  LDCU UR15, c[0x0][0xb0c] ;  /* 0x00016180ff0f77ac */ /* 0x000f2c0008000800 */
[----:B------:R-:W3:Y:S01]  /*3f60*/  LDC.64 R2, c[0x0][0x888] ;  /* 0x00022200ff027b82 */ /* 0x000ee20000000a00 */
[----:B------:R-:W4:Y:S01]  /*3f70*/  LDCU UR38, c[0x0][0xb20] ;  /* 0x00016400ff2677ac */ /* 0x000f220008000800 */
[----:B------:R-:W4:Y:S06]  /*3f80*/  LDCU UR4, c[0x0][0xb30] ;  /* 0x00016600ff0477ac */ /* 0x000f2c0008000800 */
[----:B------:R-:W3:Y:S01]  /*3f90*/  LDC.64 R4, c[0x0][0x890] ;  /* 0x00022400ff047b82 */ /* 0x000ee20000000a00 */
[----:B------:R-:W-:Y:S01]  /*3fa0*/  UMOV UR24, 0x400 ;  /* 0x0000040000187882 */ /* 0x000fe20000000000 */
[----:B------:R-:W-:-:S02]  /*3fb0*/  UPLOP3.LUT UP3, UPT, UPT, UPT, UPT, 0x40, 0x4 ;  /* 0x000000000004789c */ /* 0x000fc40003f6e870 */
[----:B-1----:R-:W-:Y:S02]  /*3fc0*/  ULEA UR24, UR6, UR24, 0x18 ;  /* 0x0000001806187291 */ /* 0x002fe4000f8ec0ff */
[----:B--2---:R-:W-:Y:S02]  /*3fd0*/  UIMAD.WIDE.U32 UR6, UR28, UR32, URZ ;  /* 0x000000201c0672a5 */ /* 0x004fe4000f8e00ff */
[----:B----4-:R-:W-:Y:S02]  /*3fe0*/  UIMAD.WIDE.U32 UR8, UR27, UR35, URZ ;  /* 0x000000231b0872a5 */ /* 0x010fe4000f8e00ff */
[----:B------:R-:W-:Y:S02]  /*3ff0*/  UISETP.GE.AND UP0, UPT, UR40, 0x1, UPT ;  /* 0x000000012800788c */ /* 0x000fe4000bf06270 */
[----:B------:R-:W-:Y:S01]  /*4000*/  UISETP.NE.AND UP4, UPT, UR40, 0x1, UPT ;  /* 0x000000012800788c */ /* 0x000fe2000bf85270 */
[----:B------:R-:W-:Y:S02]  /*4010*/  UMOV UR6, UR7 ;  /* 0x0000000700067c82 */ /* 0x000fe40008000000 */
[----:B------:R-:W-:Y:S01]  /*4020*/  UMOV UR29, UR9 ;  /* 0x00000009001d7c82 */ /* 0x000fe20008000000 */
[----:B------:R-:W1:Y:S01]  /*4030*/  LDCU.64 UR16, c[0x0][0xb28] ;  /* 0x00016500ff1077ac */ /* 0x000e620008000a00 */
[----:B------:R-:W-:-:S02]  /*4040*/  UISETP.NE.AND UP6, UPT, UR15, 0x1, UPT ;  /* 0x000000010f00788c */ /* 0x000fc4000bfc5270 */
[----:B------:R-:W-:Y:S02]  /*4050*/  UISETP.NE.AND UP5, UPT, UR34, 0x1, UPT ;  /* 0x000000012200788c */ /* 0x000fe4000bfa5270 */
[----:B------:R-:W-:Y:S02]  /*4060*/  USHF.R.U32.HI UR31, URZ, UR33, UR6 ;  /* 0x00000021ff1f7299 */ /* 0x000fe40008011606 */
[----:B------:R-:W-:Y:S02]  /*4070*/  USHF.R.U32.HI UR29, URZ, UR38, UR29 ;  /* 0x00000026ff1d7299 */ /* 0x000fe4000801161d */
[----:B------:R-:W-:Y:S01]  /*4080*/  UISETP.NE.AND UP2, UPT, UR4, 0x1, UPT ;  /* 0x000000010400788c */ /* 0x000fe2000bf45270 */
[----:B------:R-:W-:-:S10]  /*4090*/  UMOV UR12, URZ ;  /* 0x000000ff000c7c82 */ /* 0x000fd40008000000 */
.L_x_84:
[C---:B------:R-:W-:Y:S02]  /*40a0*/  LEA R12, R14.reuse, UR24, 0x3 ;  /* 0x000000180e0c7c11 */ /* 0x040fe4000f8e18ff */
[----:B------:R-:W-:Y:S02]  /*40b0*/  SHF.L.U32 R9, R13, 0x1f, RZ ;  /* 0x0000001f0d097819 */ /* 0x000fe400000006ff */
[----:B------:R-:W-:Y:S02]  /*40c0*/  LEA R10, R14, UR24, 0x4 ;  /* 0x000000180e0a7c11 */ /* 0x000fe4000f8e20ff */
[----:B------:R-:W2:Y:S02]  /*40d0*/  SYNCS.PHASECHK.TRANS64.TRYWAIT P0, [R12+URZ+0x90], R9 ;  /* 0x000090090c0075a7 */ /* 0x000ea400080011ff */
[----:B--2-4-:R-:W-:Y:S05]  /*40e0*/  @!P0 BRA `(.L_x_76) ;  /* 0x0000004000cc8947 */ /* 0x014fea0003800000 */
.L_x_152:
[----:B--2---:R-:W2:Y:S01]  /*40f0*/  LDS.128 R8, [R10+0x120] ;  /* 0x000120000a087984 */ /* 0x004ea20000000c00 */
[----:B------:R-:W-:Y:S01]  /*4100*/  UISETP.GE.AND UP0, UPT, UR40, 0x1, UPT ;  /* 0x000000012800788c */ /* 0x000fe2000bf06270 */
[----:B------:R-:W-:Y:S01]  /*4110*/  @!PT LDS RZ, [RZ] ;  /* 0x00000000fffff984 */ /* 0x000fe20000000800 */
[----:B------:R-:W-:Y:S01]  /*4120*/  @!PT LDS RZ, [RZ] ;  /* 0x00000000fffff984 */ /* 0x000fe20000000800 */
[----:B------:R-:W-:Y:S01]  /*4130*/  @!PT LDS RZ, [RZ] ;  /* 0x00000000fffff984 */ /* 0x000fe20000000800 */
[----:B------:R-:W-:Y:S01]  /*4140*/  @!PT LDS RZ, [RZ] ;  /* 0x00000000fffff984 */ /* 0x000fe20000000800 */
[----:B------:R4:W-:Y:S06]  /*4150*/  MEMBAR.ALL.CTA ;  /* 0x0000000000007992 */ /* 0x0009ec0000008000 */
[----:B----4-:R-:W4:Y:S01]  /*4160*/  FENCE.VIEW.ASYNC.S ;  /* 0x00000000000073c6 */ /* 0x010f220000000000 */
[----:B--2---:R-:W-:Y:S11]  /*4170*/  LOP3.LUT P0, RZ, R10, 0x1, RZ, 0xc0, !PT ;  /* 0x000000010aff7812 */ /* 0x004ff6000780c0ff */
[----:B------:R-:W-:Y:S02]  /*4180*/  @!UPT UIADD3 URZ, UPT, UPT, URZ, URZ, URZ ;  /* 0x000000fffffff290 */ /* 0x000fe4000fffe0ff */
[----:B----4-:R-:W-:Y:S01]  /*4190*/  VOTEU.ANY UP1, P0 ;  /* 0x0000000000ff7886 */ /* 0x010fe20000020100 */
[----:B------:R-:W-:Y:S11]  /*41a0*/  PLOP3.LUT P0, PT, PT, PT, UP1, 0x80, 0x8 ;  /* 0x000000000008781c */ /* 0x000ff60003f0f018 */
[----:B------:R-:W-:Y:S02]  /*41b0*/  @!UPT UIADD3 URZ, UPT, UPT, URZ, URZ, URZ ;  /* 0x000000fffffff290 */ /* 0x000fe4000fffe0ff */
[----:B------:R-:W-:Y:S02]  /*41c0*/  @P0 SHF.R.U32.HI R0, RZ, 0x10, R9 ;  /* 0x00000010ff000819 */ /* 0x000fe40000011609 */
[----:B------:R-:W-:Y:S02]  /*41d0*/  @P0 MOV R6, R8 ;  /* 0x0000000800060202 */ /* 0x000fe40000000f00 */
[----:B------:R-:W-:Y:S01]  /*41e0*/  @P0 R2UR UR4, R0 ;  /* 0x00000000000402ca */ /* 0x000fe200000e0000 */
[----:B------:R-:W-:Y:S01]  /*41f0*/  VIADD R0, R12, 0xa0 ;  /* 0x000000a00c007836 */ /* 0x000fe20000000000 */
[----:B------:R-:W-:Y:S02]  /*4200*/  @P0 LOP3.LUT R8, R9, 0xffff, RZ, 0xc0, !PT ;  /* 0x0000ffff09080812 */ /* 0x000fe400078ec0ff */
[----:B------:R-:W-:Y:S02]  /*4210*/  @P0 R2UR UR6, R6 ;  /* 0x00000000060602ca */ /* 0x000fe400000e0000 */
[----:B------:R-:W-:Y:S02]  /*4220*/  PRMT R0, RZ, 0x654, R0 ;  /* 0x00000654ff007816 */ /* 0x000fe40000000000 */
[----:B------:R-:W-:Y:S02]  /*4230*/  @P0 R2UR UR5, R8 ;  /* 0x00000000080502ca */ /* 0x000fe400000e0000 */
[----:B------:R2:W-:Y:S03]  /*4240*/  SYNCS.ARRIVE.TRANS64.RED.A1T0 RZ, [R0+URZ], RZ ;  /* 0x000000ff00ff79a7 */ /* 0x0005e600081004ff */
[----:B------:R-:W-:Y:S04]  /*4250*/  @UP1 UMOV UR26, UR4 ;  /* 0x00000004001a1c82 */ /* 0x000fe80008000000 */
[----:B------:R-:W-:Y:S04]  /*4260*/  @UP1 UMOV UR14, UR6 ;  /* 0x00000006000e1c82 */ /* 0x000fe80008000000 */
[----:B------:R-:W-:Y:S01]  /*4270*/  @UP1 UMOV UR13, UR5 ;  /* 0x00000005000d1c82 */ /* 0x000fe20008000000 */
[----:B------:R-:W-:Y:S05]  /*4280*/  BRA.U !UP0, `(.L_x_77) ;  /* 0x0000000108a47547 */ /* 0x000fea000b800000 */
[----:B------:R-:W-:Y:S02]  /*4290*/  UIMAD.WIDE.U32 UR8, UR13, UR35, URZ ;  /* 0x000000230d0872a5 */ /* 0x000fe4000f8e00ff */
[----:B------:R-:W-:Y:S02]  /*42a0*/  UIMAD.WIDE.U32 UR10, UR14, UR32, URZ ;  /* 0x000000200e0a72a5 */ /* 0x000fe4000f8e00ff */
[----:B------:R-:W-:Y:S02]  /*42b0*/  USEL UR4, UR27, UR29, !UP5 ;  /* 0x0000001d1b047287 */ /* 0x000fe4000e800000 */
[----:B------:R-:W-:Y:S02]  /*42c0*/  USEL UR7, UR28, UR31, !UP6 ;  /* 0x0000001f1c077287 */ /* 0x000fe4000f000000 */
[----:B-1----:R-:W-:Y:S02]  /*42d0*/  UIMAD.WIDE.U32 UR18, UR4, UR16, URZ ;  /* 0x00000010041272a5 */ /* 0x002fe4000f8e00ff */
[----:B------:R-:W-:Y:S01]  /*42e0*/  UIMAD.WIDE.U32 UR20, UR7, UR16, URZ ;  /* 0x00000010071472a5 */ /* 0x000fe2000f8e00ff */
[----:B------:R-:W-:Y:S02]  /*42f0*/  UMOV UR5, UR9 ;  /* 0x0000000900057c82 */ /* 0x000fe40008000000 */
[----:B------:R-:W-:Y:S03]  /*4300*/  USHF.R.U32.HI UR6, URZ, UR38, UR5 ;  /* 0x00000026ff067299 */ /* 0x000fe60008011605 */
[----:B------:R-:W-:Y:S01]  /*4310*/  UMOV UR5, UR11 ;  /* 0x0000000b00057c82 */ /* 0x000fe20008000000 */
[----:B------:R-:W-:Y:S02]  /*4320*/  USEL UR6, UR13, UR6, !UP5 ;  /* 0x000000060d067287 */ /* 0x000fe4000e800000 */
[----:B------:R-:W-:Y:S02]  /*4330*/  USHF.R.U32.HI UR8, URZ, UR33, UR5 ;  /* 0x00000021ff087299 */ /* 0x000fe40008011605 */
[----:B------:R-:W-:Y:S01]  /*4340*/  UIMAD.WIDE.U32 UR10, UR6, UR16, URZ ;  /* 0x00000010060a72a5 */ /* 0x000fe2000f8e00ff */
[----:B------:R-:W-:Y:S02]  /*4350*/  UMOV UR5, UR19 ;  /* 0x0000001300057c82 */ /* 0x000fe40008000000 */
[----:B------:R-:W-:Y:S03]  /*4360*/  @UP4 USHF.R.U32.HI UR4, URZ, UR17, UR5 ;  /* 0x00000011ff044299 */ /* 0x000fe60008011605 */
[----:B------:R-:W-:Y:S01]  /*4370*/  UMOV UR5, UR21 ;  /* 0x0000001500057c82 */ /* 0x000fe20008000000 */
[----:B------:R-:W-:Y:S02]  /*4380*/  UIMAD UR4, UR40, UR4, URZ ;  /* 0x00000004280472a4 */ /* 0x000fe4000f8e02ff */
[----:B------:R-:W-:Y:S02]  /*4390*/  @UP4 USHF.R.U32.HI UR7, URZ, UR17, UR5 ;  /* 0x00000011ff074299 */ /* 0x000fe40008011605 */
[----:B------:R-:W-:Y:S02]  /*43a0*/  USEL UR5, UR14, UR8, !UP6 ;  /* 0x000000080e057287 */ /* 0x000fe4000f000000 */
[----:B------:R-:W-:Y:S02]  /*43b0*/  UIMAD UR8, UR40, UR7, URZ ;  /* 0x00000007280872a4 */ /* 0x000fe4000f8e02ff */
[----:B------:R-:W-:Y:S03]  /*43c0*/  UISETP.GE.AND UP0, UPT, UR6, UR4, UPT ;  /* 0x000000040600728c */ /* 0x000fe6000bf06270 */
[----:B------:R-:W-:Y:S01]  /*43d0*/  UMOV UR4, UR11 ;  /* 0x0000000b00047c82 */ /* 0x000fe20008000000 */
[----:B------:R-:W-:Y:S02]  /*43e0*/  UISETP.GE.OR UP0, UPT, UR5, UR8, UP0 ;  /* 0x000000080500728c */ /* 0x000fe40008706670 */
[----:B------:R-:W-:Y:S02]  /*43f0*/  USHF.R.U32.HI UR4, URZ, UR17, UR4 ;  /* 0x00000011ff047299 */ /* 0x000fe40008011604 */
[----:B------:R-:W-:Y:S02]  /*4400*/  UIMAD.WIDE.U32 UR8, UR5, UR16, URZ ;  /* 0x00000010050872a5 */ /* 0x000fe4000f8e00ff */
[----:B------:R-:W-:Y:S04]  /*4410*/  USEL UR10, UR6, UR4, !UP4 ;  /* 0x00000004060a7287 */ /* 0x000fe8000e000000 */
[----:B------:R-:W-:Y:S01]  /*4420*/  UIADD3 UR11, UPT, UPT, -UR10, URZ, URZ ;  /* 0x000000ff0a0b7290 */ /* 0x000fe2000fffe1ff */
[----:B------:R-:W-:Y:S02]  /*4430*/  @!UP0 UMOV UR4, UR9 ;  /* 0x0000000900048c82 */ /* 0x000fe40008000000 */
[----:B------:R-:W-:Y:S02]  /*4440*/  @!UP0 USHF.R.U32.HI UR4, URZ, UR17, UR4 ;  /* 0x00000011ff048299 */ /* 0x000fe40008011604 */
[----:B------:R-:W-:Y:S02]  /*4450*/  UIMAD UR8, UR40, UR11, UR6 ;  /* 0x0000000b280872a4 */ /* 0x000fe4000f8e0206 */
[----:B------:R-:W-:Y:S04]  /*4460*/  @!UP0 USEL UR4, UR5, UR4, !UP4 ;  /* 0x0000000405048287 */ /* 0x000fe8000e000000 */
[----:B------:R-:W-:Y:S02]  /*4470*/  @!UP0 UIMAD UR8, UR7, UR8, UR4 ;  /* 0x00000008070882a4 */ /* 0x000fe4000f8e0204 */
[----:B------:R-:W-:Y:S02]  /*4480*/  @!UP0 UIADD3 UR9, UPT, UPT, UR10, -UR4, URZ ;  /* 0x800000040a098290 */ /* 0x000fe4000fffe0ff */
[----:B------:R-:W-:Y:S02]  /*4490*/  UIADD3 UR4, UPT, UPT, -UR5, URZ, URZ ;  /* 0x000000ff05047290 */ /* 0x000fe4000fffe1ff */
[----:B------:R-:W-:Y:S02]  /*44a0*/  UIADD3 UR7, UPT, UPT, -UR6, URZ, URZ ;  /* 0x000000ff06077290 */ /* 0x000fe4000fffe1ff */
[----:B------:R-:W-:Y:S02]  /*44b0*/  @!UP0 UIMAD UR6, UR9, UR40, UR5 ;  /* 0x00000028090682a4 */ /* 0x000fe4000f8e0205 */
[----:B------:R-:W-:Y:S02]  /*44c0*/  UIMAD UR14, UR15, UR4, UR14 ;  /* 0x000000040f0e72a4 */ /* 0x000fe4000f8e020e */
[----:B------:R-:W-:Y:S01]  /*44d0*/  UIMAD UR13, UR34, UR7, UR13 ;  /* 0x00000007220d72a4 */ /* 0x000fe2000f8e020d */
[----:B------:R-:W-:Y:S02]  /*44e0*/  @!UP0 UMOV UR5, UR8 ;  /* 0x0000000800058c82 */ /* 0x000fe40008000000 */
[----:B------:R-:W-:Y:S02]  /*44f0*/  UIMAD UR14, UR5, UR15, UR14 ;  /* 0x0000000f050e72a4 */ /* 0x000fe4000f8e020e */
[----:B------:R-:W-:Y:S11]  /*4500*/  UIMAD UR13, UR6, UR34, UR13 ;  /* 0x00000022060d72a4 */ /* 0x000ff6000f8e020d */
[----:B------:R-:W-:Y:S01]  /*4510*/  @!UPT UIADD3 URZ, UPT, UPT, URZ, URZ, URZ ;  /* 0x000000fffffff290 */ /* 0x000fe2000fffe0ff */
.L_x_77:
[----:B------:R-:W4:Y:S01]  /*4520*/  @!UP2 LDCU.128 UR20, c[0x0][0xb10] ;  /* 0x00016200ff14a7ac */ /* 0x000f220008000c00 */
[C---:B---3--:R-:W-:Y:S02]  /*4530*/  ISETP.NE.U32.AND P1, PT, R4.reuse, RZ, PT ;  /* 0x000000ff0400720c */ /* 0x048fe40003f25070 */
[----:B------:R-:W-:Y:S02]  /*4540*/  ISETP.NE.U32.AND P0, PT, R4, RZ, PT ;  /* 0x000000ff0400720c */ /* 0x000fe40003f05070 */
[C---:B------:R-:W-:Y:S02]  /*4550*/  ISETP.NE.AND.EX P1, PT, R5.reuse, RZ, PT, P1 ;  /* 0x000000ff0500720c */ /* 0x040fe40003f25310 */
[----:B------:R-:W-:Y:S01]  /*4560*/  ISETP.NE.AND.EX P0, PT, R5, RZ, PT, P0 ;  /* 0x000000ff0500720c */ /* 0x000fe20003f05300 */
[----:B------:R-:W3:Y:S01]  /*4570*/  @!UP2 LDCU UR5, c[0x0][0xb0c] ;  /* 0x00016180ff05a7ac */ /* 0x000ee20008000800 */
[----:B------:R-:W-:Y:S02]  /*4580*/  USHF.L.U32 UR11, UR25, 0x7, URZ ;  /* 0x00000007190b7899 */ /* 0x000fe400080006ff */
[----:B------:R-:W-:Y:S02]  /*4590*/  USHF.L.U32 UR10, UR30, 0x6, URZ ;  /* 0x000000061e0a7899 */ /* 0x000fe400080006ff */
[----:B----4-:R-:W-:Y:S07]  /*45a0*/  UIMAD.WIDE.U32 UR6, UR14, UR20, URZ ;  /* 0x000000140e0672a5 */ /* 0x010fee000f8e00ff */
[----:B------:R-:W-:Y:S01]  /*45b0*/  @!UP2 UMOV UR4, UR7 ;  /* 0x000000070004ac82 */ /* 0x000fe20008000000 */
[----:B---3--:R-:W-:Y:S02]  /*45c0*/  @!UP2 UISETP.NE.AND UP0, UPT, UR5, 0x1, UPT ;  /* 0x000000010500a88c */ /* 0x008fe4000bf05270 */
[----:B------:R-:W-:Y:S02]  /*45d0*/  @!UP2 USHF.R.U32.HI UR4, URZ, UR21, UR4 ;  /* 0x00000015ff04a299 */ /* 0x000fe40008011604 */
[----:B------:R-:W-:Y:S02]  /*45e0*/  UIMAD.WIDE.U32 UR6, UR13, UR23, URZ ;  /* 0x000000170d0672a5 */ /* 0x000fe4000f8e00ff */
[----:B------:R-:W-:Y:S02]  /*45f0*/  @!UP2 USEL UR8, UR14, UR4, !UP0 ;  /* 0x000000040e08a287 */ /* 0x000fe4000c000000 */
[----:B------:R-:W-:Y:S03]  /*4600*/  @!UP2 UISETP.NE.AND UP0, UPT, UR22, 0x1, UPT ;  /* 0x000000011600a88c */ /* 0x000fe6000bf05270 */
[----:B------:R-:W-:Y:S02]  /*4610*/  @!UP2 UMOV UR6, UR7 ;  /* 0x000000070006ac82 */ /* 0x000fe40008000000 */
[----:B------:R-:W3:Y:S02]  /*4620*/  @!UP2 LDCU UR4, c[0x0][0xb20] ;  /* 0x00016400ff04a7ac */ /* 0x000ee40008000800 */
[----:B---3--:R-:W-:Y:S04]  /*4630*/  @!UP2 USHF.R.U32.HI UR6, URZ, UR4, UR6 ;  /* 0x00000004ff06a299 */ /* 0x008fe80008011606 */
[----:B------:R-:W-:Y:S04]  /*4640*/  @!UP2 USEL UR6, UR13, UR6, !UP0 ;  /* 0x000000060d06a287 */ /* 0x000fe8000c000000 */
[----:B------:R-:W-:Y:S02]  /*4650*/  @!UP2 UIADD3 UR4, UPT, UPT, -UR8, UR6, URZ ;  /* 0x000000060804a290 */ /* 0x000fe4000fffe1ff */
[----:B------:R-:W-:Y:S02]  /*4660*/  @!UP2 UIADD3 UR6, UPT, UPT, UR8, -UR6, URZ ;  /* 0x800000060806a290 */ /* 0x000fe4000fffe0ff */
[----:B------:R-:W-:Y:S02]  /*4670*/  @!UP2 UIMAD UR14, UR4, UR5, UR14 ;  /* 0x00000005040ea2a4 */ /* 0x000fe4000f8e020e */
[----:B------:R-:W-:Y:S01]  /*4680*/  @!UP2 UIMAD UR13, UR6, UR22, UR13 ;  /* 0x00000016060da2a4 */ /* 0x000fe2000f8e020d */
[----:B------:R-:W-:Y:S11]  /*4690*/  BRA.U UP3, `(.L_x_78) ;  /* 0x0000000103107547 */ /* 0x000ff6000b800000 */
[----:B--2---:R-:W-:Y:S04]  /*46a0*/  MOV R0, UR37 ;  /* 0x0000002500007c02 */ /* 0x004fe80008000f00 */
[----:B------:R-:W-:Y:S04]  /*46b0*/  SHF.L.U32 R9, R0, 0x1f, RZ ;  /* 0x0000001f00097819 */ /* 0x000fe800000006ff */
[----:B------:R-:W2:Y:S02]  /*46c0*/  SYNCS.PHASECHK.TRANS64.TRYWAIT P2, [UR24+0x88], R9 ;  /* 0x00008809ff0075a7 */ /* 0x000ea40008041118 */
[----:B--2---:R-:W-:Y:S05]  /*46d0*/  @!P2 BRA `(.L_x_79) ;  /* 0x0000003c0064a947 */ /* 0x004fea0003800000 */
.L_x_78:
[----:B------:R-:W-:Y:S05]  /*46e0*/  @!P1 BRA `(.L_x_80) ;  /* 0x0000000000309947 */ /* 0x000fea0003800000 */
[----:B------:R-:W-:Y:S01]  /*46f0*/  ISETP.NE.U32.AND P1, PT, R2, RZ, PT ;  /* 0x000000ff0200720c */ /* 0x000fe20003f25070 */
[----:B------:R-:W3:Y:S01]  /*4700*/  LDCU.64 UR4, c[0x0][0x358] ;  /* 0x00006b00ff0477ac */ /* 0x000ee20008000a00 */
[----:B------:R-:W-:Y:S02]  /*4710*/  IMAD.MOV.U32 R84, RZ, RZ, 0x1 ;  /* 0x00000001ff547424 */ /* 0x000fe400078e00ff */
[----:B------:R-:W-:Y:S11]  /*4720*/  ISETP.NE.AND.EX P1, PT, R3, RZ, PT, P1 ;  /* 0x000000ff0300720c */ /* 0x000ff60003f25310 */
[----:B------:R-:W-:Y:S02]  /*4730*/  @!UPT UIADD3 URZ, UPT, UPT, URZ, URZ, URZ ;  /* 0x000000fffffff290 */ /* 0x000fe4000fffe0ff */
[----:B--2---:R-:W2:Y:S01]  /*4740*/  @P1 LDC.64 R8, c[0x0][0x888] ;  /* 0x00022200ff081b82 */ /* 0x004ea20000000a00 */
[----:B------:R-:W-:Y:S04]  /*4750*/  @P1 IMAD R0, R4, UR36, RZ ;  /* 0x0000002404001c24 */ /* 0x000fe8000f8e02ff */
[----:B--2---:R-:W-:Y:S04]  /*4760*/  @P1 IMAD.WIDE R8, R0, 0x4, R8 ;  /* 0x0000000400081825 */ /* 0x004fe800078e0208 */
[----:B------:R-:W-:Y:S01]  /*4770*/  HFMA2 R0, -RZ, RZ, 0, 5.9604644775390625e-08 ;  /* 0x00000001ff007431 */ /* 0x000fe200000001ff */
[----:B---3-5:R3:W5:Y:S04]  /*4780*/  @P1 LDG.E R41, desc[UR4][R8.64] ;  /* 0x0000000408291981 */ /* 0x028768000c1e1900 */
[----:B------:R-:W-:Y:S01]  /*4790*/  @!P1 PRMT R84, R0, 0x7610, R84 ;  /* 0x0000761000549816 */ /* 0x000fe20000000054 */
[----:B---3--:R-:W4:Y:S06]  /*47a0*/  @!P1 LDC R41, c[0x0][0x880] ;  /* 0x00022000ff299b82 */ /* 0x008f2c0000000800 */
.L_x_80:
[----:B----45:R-:W-:Y:S01]  /*47b0*/  @!P0 FSETP.EQ.AND P1, PT, R41, RZ, PT ;  /* 0x000000ff2900820b */ /* 0x030fe20003f22000 */
[----:B------:R-:W-:Y:S01]  /*47c0*/  @!UPT UIADD3 URZ, UPT, UPT, URZ, URZ, URZ ;  /* 0x000000fffffff290 */ /* 0x000fe2000fffe0ff */
[----:B------:R-:W-:Y:S11]  /*47d0*/  @!P0 BRA `(.L_x_81) ;  /* 0x0000000000188947 */ /* 0x000ff60003800000 */
[----:B------:R-:W-:Y:S02]  /*47e0*/  LOP3.LUT P0, RZ, R84, 0xff, RZ, 0xc0, !PT ;  /* 0x000000ff54ff7812 */ /* 0x000fe4000780c0ff */
[----:B------:R-:W-:Y:S04]  /*47f0*/  ISETP.NE.U32.AND P1, PT, R2, RZ, PT ;  /* 0x000000ff0200720c */ /* 0x000fe80003f25070 */
[----:B------:R-:W-:Y:S04]  /*4800*/  ISETP.NE.AND.EX P1, PT, R3, RZ, PT, P1 ;  /* 0x000000ff0300720c */ /* 0x000fe80003f25310 */
[----:B------:R-:W-:Y:S03]  /*4810*/  PLOP3.LUT P1, PT, P1, PT, PT, 0x8, 0x80 ;  /* 0x000000000080781c */ /* 0x000fe60000f2e170 */
[----:B------:R-:W-:Y:S11]  /*4820*/  @P0 FSETP.EQ.AND P1, PT, R41, RZ, PT ;  /* 0x000000ff2900020b */ /* 0x000ff60003f22000 */
[----:B------:R-:W-:Y:S02]  /*4830*/  @!UPT UIADD3 URZ, UPT, UPT, URZ, URZ, URZ ;  /* 0x000000fffffff290 */ /* 0x000fe4000fffe0ff */
.L_x_81:
[----:B------:R-:W-:Y:S01]  /*4840*/  ULEA UR4, UR12, UR24, 0x3 ;  /* 0x000000180c047291 */ /* 0x000fe2000f8e18ff */
[----:B--2---:R-:W-:Y:S02]  /*4850*/  SHF.L.U32 R9, R15, 0x1f, RZ ;  /* 0x0000001f0f097819 */ /* 0x004fe400000006ff */
[----:B------:R-:W-:Y:S04]  /*4860*/  ELECT P0, URZ, PT ;  /* 0x0000000000ff782f */ /* 0x000fe80003800000 */
[----:B------:R-:W-:Y:S02]  /*4870*/  PLOP3.LUT P1, PT, P1, P0, PT, 0xf2, 0x2f ;  /* 0x00000000002f781c */ /* 0x000fe40000f21e72 */
[----:B------:R-:W2:Y:S11]  /*4880*/  SYNCS.PHASECHK.TRANS64.TRYWAIT P2, [UR4+0x68], R9 ;  /* 0x00006809ff0075a7 */ /* 0x000eb60008041104 */
[----:B------:R-:W-:Y:S05]  /*4890*/  @!P1 IADD3 R8, P0, PT, R16, 0x580, RZ ;  /* 0x0000058010089810 */ /* 0x000fea0007f1e0ff */
[----:B------:R-:W-:Y:S01]  /*48a0*/  @!P1 IMAD.X R6, RZ, RZ, R17, P0 ;  /* 0x000000ffff069224 */ /* 0x000fe200000e0611 */
[----:B--2---:R-:W-:Y:S07]  /*48b0*/  @!P2 BRA `(.L_x_82) ;  /* 0x0000003c0004a947 */ /* 0x004fee0003800000 */
.L_x_155:
[----:B------:R-:W3:Y:S01]  /*48c0*/  S2UR UR20, SR_CgaCtaId ;  /* 0x00000000001479c3 */ /* 0x000ee20000008800 */
[----:B------:R-:W-:Y:S01]  /*48d0*/  @!P1 R2UR UR7, R6 ;  /* 0x00000000060792ca */ /* 0x000fe200000e0000 */
[----:B------:R-:W-:Y:S01]  /*48e0*/  UIADD3 UR5, UPT, UPT, UR12, 0x1, URZ ;  /* 0x000000010c057890 */ /* 0x000fe2000fffe0ff */
[----:B------:R-:W-:Y:S01]  /*48f0*/  @!P1 R2UR UR6, R8 ;  /* 0x00000000080692ca */ /* 0x000fe200000e0000 */
[----:B------:R-:W-:Y:S01]  /*4900*/  UIADD3 UR9, UPT, UPT, UR4, 0x50, URZ ;  /* 0x0000005004097890 */ /* 0x000fe2000fffe0ff */
[----:B------:R-:W-:Y:S01]  /*4910*/  @!P1 IMAD.MOV.U32 R6, RZ, RZ, 0x2000 ;  /* 0x00002000ff069424 */ /* 0x000fe200078e00ff */
[----:B------:R-:W-:Y:S01]  /*4920*/  UISETP.NE.AND UP0, UPT, UR5, 0x3, UPT ;  /* 0x000000030500788c */ /* 0x000fe2000bf05270 */
[----:B------:R-:W-:Y:S01]  /*4930*/  VIADD R14, R14, 0x1 ;  /* 0x000000010e0e7836 */ /* 0x000fe20000000000 */
[----:B------:R-:W-:Y:S01]  /*4940*/  UMOV UR22, 0x0 ;  /* 0x0000000000167882 */ /* 0x000fe20000000000 */
[----:B------:R-:W-:Y:S05]  /*4950*/  UMOV UR23, 0x10000000 ;  /* 0x1000000000177882 */ /* 0x000fea0000000000 */
[----:B--2---:R-:W-:Y:S01]  /*4960*/  IMAD.U32 R9, RZ, RZ, UR7 ;  /* 0x00000007ff097e24 */ /* 0x004fe2000f8e00ff */
[----:B------:R-:W-:Y:S01]  /*4970*/  USEL UR7, URZ, 0x1, UP0 ;  /* 0x00000001ff077887 */ /* 0x000fe20008000000 */
[----:B------:R-:W-:Y:S01]  /*4980*/  IMAD.U32 R8, RZ, RZ, UR6 ;  /* 0x00000006ff087e24 */ /* 0x000fe2000f8e00ff */
[----:B------:R-:W-:Y:S02]  /*4990*/  USEL UR6, UR5, URZ, UP0 ;  /* 0x000000ff05067287 */ /* 0x000fe40008000000 */
[----:B------:R-:W-:Y:S01]  /*49a0*/  VOTEU.ALL UP0, P1 ;  /* 0x0000000000ff7886 */ /* 0x000fe20000800000 */
[----:B------:R-:W-:Y:S02]  /*49b0*/  @!P1 R2UR UR19, R9 ;  /* 0x00000000091392ca */ /* 0x000fe400000e0000 */
[----:B------:R-:W-:Y:S02]  /*49c0*/  @!P1 R2UR UR18, R8 ;  /* 0x00000000081292ca */ /* 0x000fe400000e0000 */
[----:B------:R-:W-:Y:S01]  /*49d0*/  @!UP0 ULEA UR5, UR12, UR24, 0xd ;  /* 0x000000180c058291 */ /* 0x000fe2000f8e68ff */
[----:B------:R-:W-:Y:S01]  /*49e0*/  LOP3.LUT R15, R15, UR7, RZ, 0x3c, !PT ;  /* 0x000000070f0f7c12 */ /* 0x000fe2000f8e3cff */
[----:B---3--:R-:W-:Y:S02]  /*49f0*/  UPRMT UR20, UR20, 0x654, UR9 ;  /* 0x0000065414147896 */ /* 0x008fe40008000009 */
[----:B------:R-:W-:Y:S01]  /*4a00*/  @!UP0 UIADD3 UR8, UPT, UPT, UR5, 0x200, URZ ;  /* 0x0000020005088890 */ /* 0x000fe2000fffe0ff */
[----:B------:R-:W-:Y:S01]  /*4a10*/  SHF.L.U32 R0, R15, 0x1f, RZ ;  /* 0x0000001f0f007819 */ /* 0x000fe200000006ff */
[----:B------:R-:W-:Y:S01]  /*4a20*/  VOTEU.ALL UP0, P1 ;  /* 0x0000000000ff7886 */ /* 0x000fe20000800000 */
[----:B------:R-:W-:Y:S01]  /*4a30*/  UMOV UR12, UR36 ;  /* 0x00000024000c7c82 */ /* 0x000fe20008000000 */
[----:B------:R-:W-:Y:S05]  /*4a40*/  ULEA UR5, UR6, UR24, 0x3 ;  /* 0x0000001806057291 */ /* 0x000fea000f8e18ff */
[----:B------:R2:W-:Y:S01]  /*4a50*/  @!UP0 UTMALDG.3D [UR8], [UR18], desc[UR22] ;  /* 0x00001608120085b4 */ /* 0x0005e20008011000 */
[----:B------:R2:W-:Y:S01]  /*4a60*/  @!P1 SYNCS.ARRIVE.TRANS64.RED.A0TR RZ, [UR4+0x50], R6 ;  /* 0x00005006ffff99a7 */ /* 0x0005e20008300404 */
[----:B------:R-:W-:Y:S02]  /*4a70*/  SYNCS.ARRIVE.TRANS64.RED.A1T0 RZ, [UR20], RZ ;  /* 0x000000ffffff79a7 */ /* 0x000fe40008100414 */
[----:B------:R-:W3:Y:S02]  /*4a80*/  SYNCS.PHASECHK.TRANS64.TRYWAIT P0, [UR5+0x68], R0 ;  /* 0x00006800ff0075a7 */ /* 0x000ee40008001105 */
[----:B--23--:R-:W-:Y:S05]  /*4a90*/  @!P0 BRA `(.L_x_83) ;  /* 0x0000003800a48947 */ /* 0x00cfea0003800000 */
.L_x_157:
[----:B------:R-:W3:Y:S01]  /*4aa0*/  S2UR UR12, SR_CgaCtaId ;  /* 0x00000000000c79c3 */ /* 0x000ee20000008800 */
[----:B------:R-:W-:Y:S01]  /*4ab0*/  UIADD3 UR9, UPT, UPT, UR5, 0x50, URZ ;  /* 0x0000005005097890 */ /* 0x000fe2000fffe0ff */
[----:B------:R-:W-:Y:S01]  /*4ac0*/  @!P1 IADD3 R6, P0, PT, R16, 0x580, RZ ;  /* 0x0000058010069810 */ /* 0x000fe20007f1e0ff */
[----:B------:R-:W-:Y:S01]  /*4ad0*/  UPLOP3.LUT UP3, UPT, UPT, UPT, UPT, 0x80, 0x8 ;  /* 0x000000000008789c */ /* 0x000fe20003f6f070 */
[----:B------:R-:W-:Y:S01]  /*4ae0*/  R2UR UR23, R86 ;  /* 0x00000000561772ca */ /* 0x000fe200000e0000 */
[----:B------:R-:W-:Y:S01]  /*4af0*/  UMOV UR20, 0x0 ;  /* 0x0000000000147882 */ /* 0x000fe20000000000 */
[----:B------:R-:W-:Y:S01]  /*4b00*/  @!P1 R2UR UR7, R6 ;  /* 0x00000000060792ca */ /* 0x000fe200000e0000 */
[----:B--2---:R-:W-:Y:S01]  /*4b10*/  @!P1 IMAD.X R0, RZ, RZ, R17, P0 ;  /* 0x000000ffff009224 */ /* 0x004fe200000e0611 */
[----:B------:R-:W-:Y:S01]  /*4b20*/  UMOV UR21, 0x10000000 ;  /* 0x1000000000157882 */ /* 0x000fe20000000000 */
[----:B------:R-:W-:Y:S01]  /*4b30*/  VOTEU.ALL UP0, P1 ;  /* 0x0000000000ff7886 */ /* 0x000fe20000800000 */
[----:B------:R-:W-:Y:S02]  /*4b40*/  R2UR UR22, R87 ;  /* 0x00000000571672ca */ /* 0x000fe400000e0000 */
[----:B------:R-:W-:Y:S02]  /*4b50*/  @!P1 R2UR UR4, R0 ;  /* 0x00000000000492ca */ /* 0x000fe400000e0000 */
[----:B------:R-:W-:Y:S01]  /*4b60*/  @!UP0 UIADD3 UR10, UPT, UPT, UR10, 0x20, URZ ;  /* 0x000000200a0a8890 */ /* 0x000fe2000fffe0ff */
[C---:B------:R-:W-:Y:S02]  /*4b70*/  ISETP.NE.AND P0, PT, R14.reuse, 0x2, PT ;  /* 0x000000020e00780c */ /* 0x040fe40003f05270 */
[----:B------:R-:W-:Y:S02]  /*4b80*/  UIADD3 UR30, UPT, UPT, UR13, UR23, URZ ;  /* 0x000000170d1e7290 */ /* 0x000fe4000fffe0ff */
[----:B------:R-:W-:Y:S01]  /*4b90*/  IMAD.U32 R8, RZ, RZ, UR7 ;  /* 0x00000007ff087e24 */ /* 0x000fe2000f8e00ff */
[----:B------:R-:W-:Y:S02]  /*4ba0*/  SEL R0, RZ, 0x1, P0 ;  /* 0x00000001ff007807 */ /* 0x000fe40000000000 */
[----:B------:R-:W-:Y:S01]  /*4bb0*/  SEL R14, R14, RZ, P0 ;  /* 0x000000ff0e0e7207 */ /* 0x000fe20000000000 */
[----:B------:R-:W-:Y:S01]  /*4bc0*/  UIADD3 UR25, UPT, UPT, UR14, UR22, URZ ;  /* 0x000000160e197290 */ /* 0x000fe2000fffe0ff */
[----:B------:R-:W-:Y:S01]  /*4bd0*/  @!P1 R2UR UR18, R8 ;  /* 0x00000000081292ca */ /* 0x000fe200000e0000 */
[----:B------:R-:W-:Y:S01]  /*4be0*/  IMAD.U32 R9, RZ, RZ, UR4 ;  /* 0x00000004ff097e24 */ /* 0x000fe2000f8e00ff */
[----:B------:R-:W-:Y:S01]  /*4bf0*/  @!UP0 ULEA UR4, UR6, UR24, 0xd ;  /* 0x0000001806048291 */ /* 0x000fe2000f8e68ff */
[----:B------:R-:W-:Y:S03]  /*4c00*/  LOP3.LUT R13, R13, R0, RZ, 0x3c, !PT ;  /* 0x000000000d0d7212 */ /* 0x000fe600078e3cff */
[----:B------:R-:W-:Y:S01]  /*4c10*/  @!P1 R2UR UR19, R9 ;  /* 0x00000000091392ca */ /* 0x000fe200000e0000 */
[----:B------:R-:W-:Y:S02]  /*4c20*/  @!UP0 UIADD3 UR8, UPT, UPT, UR4, 0x200, URZ ;  /* 0x0000020004088890 */ /* 0x000fe4000fffe0ff */
[----:B---3--:R-:W-:Y:S01]  /*4c30*/  UPRMT UR4, UR12, 0x654, UR9 ;  /* 0x000006540c047896 */ /* 0x008fe20008000009 */
[----:B------:R-:W-:Y:S02]  /*4c40*/  VOTEU.ALL UP0, P1 ;  /* 0x0000000000ff7886 */ /* 0x000fe40000800000 */
[----:B------:R-:W-:Y:S01]  /*4c50*/  UMOV UR12, UR36 ;  /* 0x00000024000c7c82 */ /* 0x000fe20008000000 */
[----:B------:R-:W-:Y:S06]  /*4c60*/  UMOV UR36, UR26 ;  /* 0x0000001a00247c82 */ /* 0x000fec0008000000 */
[----:B------:R2:W-:Y:S01]  /*4c70*/  @!UP0 UTMALDG.3D [UR8], [UR18], desc[UR20] ;  /* 0x00001408120085b4 */ /* 0x0005e20008011000 */
[----:B------:R4:W-:Y:S01]  /*4c80*/  @!P1 SYNCS.ARRIVE.TRANS64.RED.A0TR RZ, [UR5+0x50], R7 ;  /* 0x00005007ffff99a7 */ /* 0x0009e20008300405 */
[----:B------:R-:W-:Y:S01]  /*4c90*/  SYNCS.ARRIVE.TRANS64.RED.A1T0 RZ, [UR4], RZ ;  /* 0x000000ffffff79a7 */ /* 0x000fe20008100404 */
[----:B------:R-:W-:Y:S04]  /*4ca0*/  UIADD3 UR4, UPT, UPT, UR6, 0x1, URZ ;  /* 0x0000000106047890 */ /* 0x000fe8000fffe0ff */
[----:B------:R-:W-:Y:S04]  /*4cb0*/  UISETP.NE.AND UP0, UPT, UR4, 0x3, UPT ;  /* 0x000000030400788c */ /* 0x000fe8000bf05270 */
[----:B------:R-:W-:Y:S06]  /*4cc0*/  USEL UR5, URZ, 0x1, UP0 ;  /* 0x00000001ff057887 */ /* 0x000fec0008000000 */
[----:B------:R-:W-:Y:S01]  /*4cd0*/  LOP3.LUT R15, R15, UR5, RZ, 0x3c, !PT ;  /* 0x000000050f0f7c12 */ /* 0x000fe2000f8e3cff */
[----:B--2---:R-:W-:Y:S01]  /*4ce0*/  USEL UR12, UR4, URZ, UP0 ;  /* 0x000000ff040c7287 */ /* 0x004fe20008000000 */
[----:B------:R-:W-:Y:S11]  /*4cf0*/  BRA.U UP1, `(.L_x_84) ;  /* 0xfffffff101e87547 */ /* 0x000ff6000b83ffff */
[----:B------:R-:W-:Y:S01]  /*4d00*/  UIADD3 UR24, UPT, UPT, UR24, 0x68, URZ ;  /* 0x0000006818187890 */ /* 0x000fe2000fffe0ff */
[----:B------:R-:W-:-:S03]  /*4d10*/  SHF.L.U32 R3, R15, 0x1f, RZ ;  /* 0x0000001f0f037819 */ /* 0x000fc600000006ff */
[----:B------:R-:W-:-:S09]  /*4d20*/  ULEA UR4, UR12, UR24, 0x3 ;  /* 0x000000180c047291 */ /* 0x000fd2000f8e18ff */
[----:B------:R-:W2:Y:S02]  /*4d30*/  SYNCS.PHASECHK.TRANS64.TRYWAIT P0, [UR4], R3 ;  /* 0x00000003ff0075a7 */ /* 0x000ea40008001104 */
[----:B--2---:R-:W-:Y:S05]  /*4d40*/  @!P0 BRA `(.L_x_85) ;  /* 0x0000003800108947 */ /* 0x004fea0003800000 */
.L_x_159:
[----:B------:R-:W-:-:S04]  /*4d50*/  UIADD3 UR4, UPT, UPT, UR12, 0x1, URZ ;  /* 0x000000010c047890 */ /* 0x000fc8000fffe0ff */
[----:B------:R-:W-:-:S04]  /*4d60*/  UISETP.NE.AND UP0, UPT, UR4, 0x3, UPT ;  /* 0x000000030400788c */ /* 0x000fc8000bf05270 */
[----:B------:R-:W-:Y:S02]  /*4d70*/  USEL UR6, URZ, 0x1, UP0 ;  /* 0x00000001ff067887 */ /* 0x000fe40008000000 */
[----:B------:R-:W-:-:S04]  /*4d80*/  USEL UR4, UR4, URZ, UP0 ;  /* 0x000000ff04047287 */ /* 0x000fc80008000000 */
[----:B------:R-:W-:Y:S01]  /*4d90*/  ULEA UR5, UR4, UR24, 0x3 ;  /* 0x0000001804057291 */ /* 0x000fe2000f8e18ff */
[----:B------:R-:W-:-:S04]  /*4da0*/  LOP3.LUT R15, R15, UR6, RZ, 0x3c, !PT ;  /* 0x000000060f0f7c12 */ /* 0x000fc8000f8e3cff */
[----:B--2---:R-:W-:-:S04]  /*4db0*/  SHF.L.U32 R3, R15, 0x1f, RZ ;  /* 0x0000001f0f037819 */ /* 0x004fc800000006ff */
[----:B------:R-:W2:Y:S02]  /*4dc0*/  SYNCS.PHASECHK.TRANS64.TRYWAIT P0, [UR5], R3 ;  /* 0x00000003ff0075a7 */ /* 0x000ea40008001105 */
[----:B--2---:R-:W-:Y:S05]  /*4dd0*/  @!P0 BRA `(.L_x_86) ;  /* 0x0000003800048947 */ /* 0x004fea0003800000 */
.L_x_161:
[----:B------:R-:W-:-:S04]  /*4de0*/  UIADD3 UR4, UPT, UPT, UR4, 0x1, URZ ;  /* 0x0000000104047890 */ /* 0x000fc8000fffe0ff */
[----:B------:R-:W-:-:S04]  /*4df0*/  UISETP.NE.AND UP0, UPT, UR4, 0x3, UPT ;  /* 0x000000030400788c */ /* 0x000fc8000bf05270 */
[----:B------:R-:W-:Y:S02]  /*4e00*/  USEL UR5, URZ, 0x1, UP0 ;  /* 0x00000001ff057887 */ /* 0x000fe40008000000 */
[----:B------:R-:W-:-:S04]  /*4e10*/  USEL UR4, UR4, URZ, UP0 ;  /* 0x000000ff04047287 */ /* 0x000fc80008000000 */
[----:B------:R-:W-:Y:S01]  /*4e20*/  ULEA UR4, UR4, UR24, 0x3 ;  /* 0x0000001804047291 */ /* 0x000fe2000f8e18ff */
[----:B--2---:R-:W-:-:S04]  /*4e30*/  LOP3.LUT R3, R15, UR5, RZ, 0x3c, !PT ;  /* 0x000000050f037c12 */ /* 0x004fc8000f8e3cff */
[----:B------:R-:W-:Y:S01]  /*4e40*/  SHF.L.U32 R3, R3, 0x1f, RZ ;  /* 0x0000001f03037819 */ /* 0x000fe200000006ff */
[----:B------:R-:W-:-:S07]  /*4e50*/  IMAD.U32 R0, RZ, RZ, UR4 ;  /* 0x00000004ff007e24 */ /* 0x000fce000f8e00ff */
.L_x_87:
[----:B--2---:R2:W3:Y:S02]  /*4e60*/  SYNCS.PHASECHK.TRANS64.TRYWAIT P0, [R0+URZ], R3 ;  /* 0x00000003000075a7 */ /* 0x0044e400080011ff */
[----:B---3--:R-:W-:Y:S05]  /*4e70*/  @!P0 NANOSLEEP.SYNCS 0x989680 ;  /* 0x009896800000895d */ /* 0x008fea0003900000 */
[----:B------:R-:W3:Y:S02]  /*4e80*/  @!P0 SYNCS.PHASECHK.TRANS64 P0, [R0+URZ], R3 ;  /* 0x00000003000085a7 */ /* 0x000ee400080010ff */
[----:B-1-3--:R-:W-:Y:S05]  /*4e90*/  @P0 EXIT ;  /* 0x000000000000094d */ /* 0x00afea0003800000 */
[----:B------:R-:W-:Y:S05]  /*4ea0*/  BRA `(.L_x_87) ;  /* 0xfffffffc00ec7947 */ /* 0x000fea000383ffff */
.L_x_75:
[----:B------:R-:W-:-:S06]  /*4eb0*/  UISETP.GE.AND UP0, UPT, UR22, 0x4, UPT ;  /* 0x000000041600788c */ /* 0x000fcc000bf06270 */
[----:B------:R-:W-:-:S13]  /*4ec0*/  PLOP3.LUT P0, PT, PT, PT, UP0, 0x80, 0x8 ;  /* 0x000000000008781c */ /* 0x000fda0003f0f008 */
[----:B------:R-:W-:Y:S05]  /*4ed0*/  @!P0 EXIT ;  /* 0x000000000000894d */ /* 0x000fea0003800000 */
[----:B------:R-:W1:Y:S08]  /*4ee0*/  S2UR UR4, SR_CgaCtaId ;  /* 0x00000000000479c3 */ /* 0x000e700000008800 */
[----:B------:R-:W-:Y:S01]  /*4ef0*/  BAR.SYNC.DEFER_BLOCKING 0x6, 0xa0 ;  /* 0x0182800000007b1d */ /* 0x000fe20000010000 */
[C---:B------:R-:W-:Y:S01]  /*4f00*/  IMAD.SHL.U32 R3, R91.reuse, 0x20, RZ ;  /* 0x000000205b037824 */ /* 0x040fe200078e00ff */
[C---:B------:R-:W-:Y:S01]  /*4f10*/  LOP3.LUT R92, R91.reuse, 0x2, RZ, 0xc0, !PT ;  /* 0x000000025b5c7812 */ /* 0x040fe200078ec0ff */
[C---:B------:R-:W-:Y:S01]  /*4f20*/  IMAD.SHL.U32 R96, R91.reuse, 0x4, RZ ;  /* 0x000000045b607824 */ /* 0x040fe200078e00ff */
[C---:B------:R-:W-:Y:S01]  /*4f30*/  LOP3.LUT R97, R91.reuse, 0x60, RZ, 0xc0, !PT ;  /* 0x000000605b617812 */ /* 0x040fe200078ec0ff */
[----:B------:R-:W-:Y:S01]  /*4f40*/  IMAD.U32 R37, R91, 0x10000, RZ ;  /* 0x000100005b257824 */ /* 0x000fe200078e00ff */
[----:B------:R-:W-:-:S02]  /*4f50*/  UMOV UR47, 0x400 ;  /* 0x00000400002f7882 */ /* 0x000fc40000000000 */
[----:B------:R-:W2:Y:S01]  /*4f60*/  LDC.64 R78, c[0x0][0x8b0] ;  /* 0x00022c00ff4e7b82 */ /* 0x000ea20000000a00 */
[----:B------:R-:W-:Y:S01]  /*4f70*/  LOP3.LUT R5, R3, 0xc0, RZ, 0xc0, !PT ;  /* 0x000000c003057812 */ /* 0x000fe200078ec0ff */
[----:B------:R-:W-:Y:S01]  /*4f80*/  HFMA2 R36, -RZ, RZ, 0, 0 ;  /* 0x00000000ff247431 */ /* 0x000fe200000001ff */
[----:B------:R-:W-:Y:S01]  /*4f90*/  LOP3.LUT R91, R91, 0x4, RZ, 0xc0, !PT ;  /* 0x000000045b5b7812 */ /* 0x000fe200078ec0ff */
[----:B------:R-:W-:Y:S01]  /*4fa0*/  IMAD.MOV.U32 R94, RZ, RZ, RZ ;  /* 0x000000ffff5e7224 */ /* 0x000fe200078e00ff */
[----:B------:R-:W-:Y:S01]  /*4fb0*/  LOP3.LUT R96, R5, 0x18, R96, 0xf8, !PT ;  /* 0x0000001805607812 */ /* 0x000fe200078ef860 */
[----:B------:R-:W-:Y:S01]  /*4fc0*/  IMAD.MOV.U32 R90, RZ, RZ, RZ ;  /* 0x000000ffff5a7224 */ /* 0x000fe200078e00ff */
[----:B------:R-:W-:Y:S01]  /*4fd0*/  LOP3.LUT R37, R37, 0x600000, RZ, 0xc0, !PT ;  /* 0x0060000025257812 */ /* 0x000fe200078ec0ff */
[----:B------:R-:W3:Y:S01]  /*4fe0*/  LDC.64 R76, c[0x0][0x8a8] ;  /* 0x00022a00ff4c7b82 */ /* 0x000ee20000000a00 */
[----:B------:R-:W-:Y:S01]  /*4ff0*/  IADD3 R95, PT, PT, -R91, 0x2, RZ ;  /* 0x000000025b5f7810 */ /* 0x000fe20007ffe1ff */
[----:B------:R-:W-:Y:S01]  /*5000*/  IMAD.MOV R92, RZ, RZ, -R92 ;  /* 0x000000ffff5c7224 */ /* 0x000fe200078e0a5c */
[----:B------:R-:W-:Y:S01]  /*5010*/  LOP3.LUT R96, R96, 0xf20, R3, 0xf8, !PT ;  /* 0x00000f2060607812 */ /* 0x000fe200078ef803 */
[----:B------:R-:W4:Y:S01]  /*5020*/  LDCU UR62, c[0x0][0x370] ;  /* 0x00006e00ff3e77ac */ /* 0x000f220008000800 */
[----:B------:R-:W-:Y:S01]  /*5030*/  MOV R93, RZ ;  /* 0x000000ff005d7202 */ /* 0x000fe20000000f00 */
[----:B------:R-:W-:Y:S01]  /*5040*/  IMAD.SHL.U32 R95, R95, 0x10, RZ ;  /* 0x000000105f5f7824 */ /* 0x000fe200078e00ff */
[----:B------:R-:W-:Y:S01]  /*5050*/  IADD3 R91, PT, PT, -R91, RZ, RZ ;  /* 0x000000ff5b5b7210 */ /* 0x000fe20007ffe1ff */
[----:B-1----:R-:W-:Y:S01]  /*5060*/  ULEA UR47, UR4, UR47, 0x18 ;  /* 0x0000002f042f7291 */ /* 0x002fe2000f8ec0ff */
[----:B------:R-:W1:Y:S01]  /*5070*/  LDCU.64 UR4, c[0x0][0x890] ;  /* 0x00011200ff0477ac */ /* 0x000e620008000a00 */
[----:B------:R-:W-:Y:S01]  /*5080*/  UMOV UR54, 0x1 ;  /* 0x0000000100367882 */ /* 0x000fe20000000000 */
[----:B------:R-:W-:Y:S01]  /*5090*/  UMOV UR46, URZ ;  /* 0x000000ff002e7c82 */ /* 0x000fe20008000000 */
[----:B------:R-:W2:Y:S05]  /*50a0*/  LDCU UR41, c[0x0][0xb0c] ;  /* 0x00016180ff2977ac */ /* 0x000eaa0008000800 */
[----:B------:R-:W4:Y:S01]  /*50b0*/  LDS R0, [UR47+0x140] ;  /* 0x0001402fff007984 */ /* 0x000f220008000800 */
[----:B------:R-:W2:Y:S01]  /*50c0*/  LDCU UR39, c[0x0][0xb30] ;  /* 0x00016600ff2777ac */ /* 0x000ea20008000800 */
[----:B------:R-:W2:Y:S01]  /*50d0*/  LDCU.64 UR60, c[0x0][0x888] ;  /* 0x00011100ff3c77ac */ /* 0x000ea20008000a00 */
[----:B-1----:R-:W-:Y:S01]  /*50e0*/  IMAD.U32 R99, RZ, RZ, UR4 ;  /* 0x00000004ff637e24 */ /* 0x002fe2000f8e00ff */
[----:B------:R-:W-:Y:S01]  /*50f0*/  UIADD3 UR4, UPT, UPT, UR47, 0x200, URZ ;  /* 0x000002002f047890 */ /* 0x000fe2000fffe0ff */
[----:B------:R-:W-:Y:S01]  /*5100*/  IMAD.U32 R98, RZ, RZ, UR5 ;  /* 0x00000005ff627e24 */ /* 0x000fe2000f8e00ff */
[----:B------:R-:W1:Y:S04]  /*5110*/  LDCU.64 UR42, c[0x0][0xb28] ;  /* 0x00016500ff2a77ac */ /* 0x000e680008000a00 */
[----:B------:R-:W-:Y:S01]  /*5120*/  LEA R96, R96, UR4, 0x1 ;  /* 0x0000000460607c11 */ /* 0x000fe2000f8e08ff */
[----:B------:R-:W1:Y:S01]  /*5130*/  LDCU.128 UR56, c[0x0][0xb10] ;  /* 0x00016200ff3877ac */ /* 0x000e620008000c00 */
[----:B------:R-:W1:Y:S01]  /*5140*/  LDCU UR55, c[0x0][0x374] ;  /* 0x00006e80ff3777ac */ /* 0x000e620008000800 */
[----:B------:R-:W-:Y:S01]  /*5150*/  UMOV UR53, URZ ;  /* 0x000000ff00357c82 */ /* 0x000fe20008000000 */
[----:B------:R-:W-:Y:S01]  /*5160*/  UMOV UR52, URZ ;  /* 0x000000ff00347c82 */ /* 0x000fe20008000000 */
[----:B----4-:R-:W-:Y:S01]  /*5170*/  IADD3 R37, PT, PT, R0, R37, RZ ;  /* 0x0000002500257210 */ /* 0x010fe20007ffe0ff */
[----:B-123--:R-:W-:-:S07]  /*5180*/  IMAD.U32 R0, RZ, RZ, UR4 ;  /* 0x00000004ff007e24 */ /* 0x00efce000f8e00ff */
.L_x_118:
[C---:B------:R-:W-:Y:S02]  /*5190*/  LEA R3, R90.reuse, UR47, 0x3 ;  /* 0x0000002f5a037c11 */ /* 0x040fe4000f8e18ff */
[----:B------:R-:W-:Y:S02]  /*51a0*/  SHF.L.U32 R0, R93, 0x1f, RZ ;  /* 0x0000001f5d007819 */ /* 0x000fe400000006ff */
[----:B------:R-:W-:Y:S02]  /*51b0*/  LEA R5, R90, UR47, 0x4 ;  /* 0x0000002f5a057c11 */ /* 0x000fe4000f8e20ff */
[----:B-1----:R-:W1:Y:S02]  /*51c0*/  SYNCS.PHASECHK.TRANS64.TRYWAIT P0, [R3+URZ+0x90], R0 ;  /* 0x00009000030075a7 */ /* 0x002e6400080011ff */
[----:B-1----:R-:W-:Y:S05]  /*51d0*/  @!P0 BRA `(.L_x_88) ;  /* 0x00000034001c8947 */ /* 0x002fea0003800000 */
.L_x_162:
        /* <DEDUP_REMOVED lines=8> */
[----:B--2---:R-:W-:Y:S11]  /*5260*/  LOP3.LUT P0, RZ, R6, 0x1, RZ, 0xc0, !PT ;  /* 0x0000000106ff7812 */ /* 0x004ff6000780c0ff */
[----:B------:R-:W-:Y:S02]  /*5270*/  @!UPT UIADD3 URZ, UPT, UPT, URZ, URZ, URZ ;  /* 0x000000fffffff290 */ /* 0x000fe4000fffe0ff */
[----:B---3--:R-:W-:Y:S01]  /*5280*/  VOTEU.ANY UP1, P0 ;  /* 0x0000000000ff7886 */ /* 0x008fe20000020100 */
[----:B------:R-:W-:Y:S01]  /*5290*/  PLOP3.LUT P0, PT, PT, PT, UP1, 0x80, 0x8 ;  /* 0x000000000008781c */ /* 0x000fe20003f0f018 */
[----:B------:R-:W-:Y:S06]  /*52a0*/  UP2UR UR4, UPR, URZ, 0x2 ;  /* 0x00000002ff047883 */ /* 0x000fec0008000000 */
[----:B------:R-:W-:Y:S06]  /*52b0*/  IMAD.U32 R100, RZ, RZ, UR4 ;  /* 0x00000004ff647e24 */ /* 0x000fec000f8e00ff */
[----:B-1----:R-:W-:Y:S02]  /*52c0*/  @P0 SHF.R.U32.HI R0, RZ, 0x10, R5 ;  /* 0x00000010ff000819 */ /* 0x002fe40000011605 */
        /* <DEDUP_REMOVED lines=12> */
[----:B------:R-:W2:Y:S01]  /*5390*/  LDCU UR12, c[0x0][0xb20] ;  /* 0x00016400ff0c77ac */ /* 0x000ea20008000800 */
[----:B------:R-:W-:Y:S02]  /*53a0*/  UIMAD.WIDE.U32 UR4, UR55, UR59, URZ ;  /* 0x0000003b370472a5 */ /* 0x000fe4000f8e00ff */
[----:B------:R-:W-:Y:S02]  /*53b0*/  UIMAD.WIDE.U32 UR6, UR62, UR56, URZ ;  /* 0x000000383e0672a5 */ /* 0x000fe4000f8e00ff */
[----:B------:R-:W-:Y:S02]  /*53c0*/  UISETP.NE.AND UP0, UPT, UR58, 0x1, UPT ;  /* 0x000000013a00788c */ /* 0x000fe4000bf05270 */
[----:B------:R-:W-:Y:S02]  /*53d0*/  UIMAD.WIDE.U32 UR8, UR37, UR59, URZ ;  /* 0x0000003b250872a5 */ /* 0x000fe4000f8e00ff */
[----:B------:R-:W-:Y:S02]  /*53e0*/  UIMAD.WIDE.U32 UR10, UR38, UR56, URZ ;  /* 0x00000038260a72a5 */ /* 0x000fe4000f8e00ff */
[----:B------:R-:W-:Y:S02]  /*53f0*/  UISETP.NE.AND UP1, UPT, UR41, 0x1, UPT ;  /* 0x000000012900788c */ /* 0x000fe4000bf25270 */
[----:B------:R-:W-:Y:S01]  /*5400*/  UISETP.NE.AND UP2, UPT, UR40, 0x1, UPT ;  /* 0x000000012800788c */ /* 0x000fe2000bf45270 */
[----:B------:R-:W-:Y:S02]  /*5410*/  UMOV UR4, UR5 ;  /* 0x0000000500047c82 */ /* 0x000fe40008000000 */
[----:B--2---:R-:W-:Y:S03]  /*5420*/  USHF.R.U32.HI UR5, URZ, UR12, UR4 ;  /* 0x0000000cff057299 */ /* 0x004fe60008011604 */
[----:B------:R-:W-:Y:S02]  /*5430*/  UMOV UR4, UR7 ;  /* 0x0000000700047c82 */ /* 0x000fe40008000000 */
[----:B------:R-:W-:Y:S02]  /*5440*/  USHF.R.U32.HI UR7, URZ, UR57, UR4 ;  /* 0x00000039ff077299 */ /* 0x000fe40008011604 */
[----:B------:R-:W-:Y:S02]  /*5450*/  USEL UR4, UR55, UR5, !UP0 ;  /* 0x0000000537047287 */ /* 0x000fe4000c000000 */
[----:B------:R-:W-:Y:S01]  /*5460*/  USEL UR7, UR62, UR7, !UP1 ;  /* 0x000000073e077287 */ /* 0x000fe2000c800000 */
[----:B------:R-:W-:Y:S01]  /*5470*/  UMOV UR5, UR9 ;  /* 0x0000000900057c82 */ /* 0x000fe20008000000 */
[----:B------:R-:W-:Y:S02]  /*5480*/  UIMAD.WIDE.U32 UR8, UR4, UR42, URZ ;  /* 0x0000002a040872a5 */ /* 0x000fe4000f8e00ff */
[----:B------:R-:W-:Y:S03]  /*5490*/  USHF.R.U32.HI UR6, URZ, UR12, UR5 ;  /* 0x0000000cff067299 */ /* 0x000fe60008011605 */
[----:B------:R-:W-:Y:S01]  /*54a0*/  UMOV UR5, UR11 ;  /* 0x0000000b00057c82 */ /* 0x000fe20008000000 */
[----:B------:R-:W-:Y:S02]  /*54b0*/  UIMAD.WIDE.U32 UR10, UR7, UR42, URZ ;  /* 0x0000002a070a72a5 */ /* 0x000fe4000f8e00ff */
[----:B------:R-:W-:Y:S02]  /*54c0*/  USHF.R.U32.HI UR12, URZ, UR57, UR5 ;  /* 0x00000039ff0c7299 */ /* 0x000fe40008011605 */
[----:B------:R-:W-:Y:S01]  /*54d0*/  USEL UR6, UR37, UR6, !UP0 ;  /* 0x0000000625067287 */ /* 0x000fe2000c000000 */
[----:B------:R-:W-:Y:S02]  /*54e0*/  UMOV UR5, UR9 ;  /* 0x0000000900057c82 */ /* 0x000fe40008000000 */
[----:B------:R-:W-:Y:S01]  /*54f0*/  UMOV UR10, UR11 ;  /* 0x0000000b000a7c82 */ /* 0x000fe20008000000 */
[----:B------:R-:W-:Y:S02]  /*5500*/  @UP2 USHF.R.U32.HI UR4, URZ, UR43, UR5 ;  /* 0x0000002bff042299 */ /* 0x000fe40008011605 */
[----:B------:R-:W-:Y:S02]  /*5510*/  @UP2 USHF.R.U32.HI UR7, URZ, UR43, UR10 ;  /* 0x0000002bff072299 */ /* 0x000fe4000801160a */
[----:B------:R-:W-:Y:S02]  /*5520*/  UIMAD UR4, UR40, UR4, URZ ;  /* 0x00000004280472a4 */ /* 0x000fe4000f8e02ff */
[----:B------:R-:W-:Y:S02]  /*5530*/  UIMAD.WIDE.U32 UR10, UR6, UR42, URZ ;  /* 0x0000002a060a72a5 */ /* 0x000fe4000f8e00ff */
[----:B------:R-:W-:Y:S02]  /*5540*/  USEL UR5, UR38, UR12, !UP1 ;  /* 0x0000000c26057287 */ /* 0x000fe4000c800000 */
[----:B------:R-:W-:Y:S02]  /*5550*/  UIMAD UR8, UR40, UR7, URZ ;  /* 0x00000007280872a4 */ /* 0x000fe4000f8e02ff */
[----:B------:R-:W-:Y:S03]  /*5560*/  UISETP.GE.AND UP0, UPT, UR6, UR4, UPT ;  /* 0x000000040600728c */ /* 0x000fe6000bf06270 */
[----:B------:R-:W-:Y:S01]  /*5570*/  UMOV UR4, UR11 ;  /* 0x0000000b00047c82 */ /* 0x000fe20008000000 */
[----:B------:R-:W-:Y:S02]  /*5580*/  UISETP.GE.OR UP0, UPT, UR5, UR8, UP0 ;  /* 0x000000080500728c */ /* 0x000fe40008706670 */
[----:B------:R-:W-:Y:S02]  /*5590*/  USHF.R.U32.HI UR4, URZ, UR43, UR4 ;  /* 0x0000002bff047299 */ /* 0x000fe40008011604 */
[----:B------:R-:W-:Y:S02]  /*55a0*/  UIMAD.WIDE.U32 UR8, UR5, UR42, URZ ;  /* 0x0000002a050872a5 */ /* 0x000fe4000f8e00ff */
[----:B------:R-:W-:Y:S02]  /*55b0*/  USEL UR11, UR6, UR4, !UP2 ;  /* 0x00000004060b7287 */ /* 0x000fe4000d000000 */
[----:B------:R-:W-:Y:S02]  /*55c0*/  UIADD3 UR8, UPT, UPT, -UR5, URZ, URZ ;  /* 0x000000ff05087290 */ /* 0x000fe4000fffe1ff */
[----:B------:R-:W-:Y:S01]  /*55d0*/  UIADD3 UR10, UPT, UPT, -UR11, URZ, URZ ;  /* 0x000000ff0b0a7290 */ /* 0x000fe2000fffe1ff */
[----:B------:R-:W-:Y:S01]  /*55e0*/  @!UP0 UMOV UR4, UR9 ;  /* 0x0000000900048c82 */ /* 0x000fe20008000000 */
[----:B------:R-:W-:Y:S02]  /*55f0*/  UIADD3 UR9, UPT, UPT, -UR6, URZ, URZ ;  /* 0x000000ff06097290 */ /* 0x000fe4000fffe1ff */
[----:B------:R-:W-:Y:S02]  /*5600*/  @!UP0 USHF.R.U32.HI UR4, URZ, UR43, UR4 ;  /* 0x0000002bff048299 */ /* 0x000fe40008011604 */
[----:B------:R-:W-:Y:S02]  /*5610*/  UIMAD UR10, UR40, UR10, UR6 ;  /* 0x0000000a280a72a4 */ /* 0x000fe4000f8e0206 */
[----:B------:R-:W-:Y:S04]  /*5620*/  @!UP0 USEL UR4, UR5, UR4, !UP2 ;  /* 0x0000000405048287 */ /* 0x000fe8000d000000 */
[----:B------:R-:W-:Y:S02]  /*5630*/  @!UP0 UIMAD UR10, UR7, UR10, UR4 ;  /* 0x0000000a070a82a4 */ /* 0x000fe4000f8e0204 */
[----:B------:R-:W-:Y:S02]  /*5640*/  @!UP0 UIADD3 UR11, UPT, UPT, UR11, -UR4, URZ ;  /* 0x800000040b0b8290 */ /* 0x000fe4000fffe0ff */
[----:B------:R-:W-:Y:S02]  /*5650*/  UIMAD UR7, UR41, UR8, UR38 ;  /* 0x00000008290772a4 */ /* 0x000fe4000f8e0226 */
[----:B------:R-:W-:Y:S02]  /*5660*/  @!UP0 UIMAD UR6, UR11, UR40, UR5 ;  /* 0x000000280b0682a4 */ /* 0x000fe4000f8e0205 */
[----:B------:R-:W-:Y:S01]  /*5670*/  UIMAD UR4, UR58, UR9, UR37 ;  /* 0x000000093a0472a4 */ /* 0x000fe2000f8e0225 */
[----:B------:R-:W-:Y:S02]  /*5680*/  @!UP0 UMOV UR5, UR10 ;  /* 0x0000000a00058c82 */ /* 0x000fe40008000000 */
[----:B------:R-:W-:Y:S02]  /*5690*/  UIMAD UR38, UR5, UR41, UR7 ;  /* 0x00000029052672a4 */ /* 0x000fe4000f8e0207 */
[----:B------:R-:W-:Y:S11]  /*56a0*/  UIMAD UR37, UR6, UR58, UR4 ;  /* 0x0000003a062572a4 */ /* 0x000ff6000f8e0204 */
[----:B------:R-:W-:Y:S01]  /*56b0*/  @!UPT UIADD3 URZ, UPT, UPT, URZ, URZ, URZ ;  /* 0x000000fffffff290 */ /* 0x000fe2000fffe0ff */
.L_x_89:
[----:B------:R-:W-:Y:S01]  /*56c0*/  UISETP.NE.AND UP0, UPT, UR39, 0x1, UPT ;  /* 0x000000012700788c */ /* 0x000fe2000bf05270 */
[----:B------:R-:W-:Y:S01]  /*56d0*/  IADD3 R90, PT, PT, R90, 0x1, RZ ;  /* 0x000000015a5a7810 */ /* 0x000fe20007ffe0ff */
[----:B------:R-:W-:Y:S02]  /*56e0*/  UIADD3 UR11, UPT, UPT, UR47, 0x200, URZ ;  /* 0x000002002f0b7890 */ /* 0x000fe4000fffe0ff */
[----:B------:R-:W-:Y:S02]  /*56f0*/  USHF.L.U32 UR50, UR25, 0x7, URZ ;  /* 0x0000000719327899 */ /* 0x000fe400080006ff */
[----:B------:R-:W-:Y:S05]  /*5700*/  USHF.L.U32 UR49, UR30, 0x6, URZ ;  /* 0x000000061e317899 */ /* 0x000fea00080006ff */
[----:B------:R-:W2:Y:S01]  /*5710*/  @!UP0 LDCU.128 UR12, c[0x0][0xb10] ;  /* 0x00016200ff0c87ac */ /* 0x000ea20008000c00 */
[----:B------:R-:W3:Y:S01]  /*5720*/  @!UP0 LDCU UR5, c[0x0][0xb0c] ;  /* 0x00016180ff0587ac */ /* 0x000ee20008000800 */
[----:B------:R-:W4:Y:S01]  /*5730*/  @!UP0 LDCU UR10, c[0x0][0xb20] ;  /* 0x00016400ff0a87ac */ /* 0x000f220008000800 */
[----:B--2---:R-:W-:Y:S02]  /*5740*/  UIMAD.WIDE.U32 UR8, UR38, UR12, URZ ;  /* 0x0000000c260872a5 */ /* 0x004fe4000f8e00ff */
[----:B------:R-:W-:Y:S02]  /*5750*/  UIMAD.WIDE.U32 UR6, UR37, UR15, URZ ;  /* 0x0000000f250672a5 */ /* 0x000fe4000f8e00ff */
[----:B------:R-:W-:Y:S03]  /*5760*/  @!UP0 UISETP.NE.AND UP1, UPT, UR14, 0x1, UPT ;  /* 0x000000010e00888c */ /* 0x000fe6000bf25270 */
[----:B------:R-:W-:Y:S01]  /*5770*/  @!UP0 UMOV UR4, UR9 ;  /* 0x0000000900048c82 */ /* 0x000fe20008000000 */
[----:B---3--:R-:W-:Y:S02]  /*5780*/  @!UP0 UISETP.NE.AND UP2, UPT, UR5, 0x1, UPT ;  /* 0x000000010500888c */ /* 0x008fe4000bf45270 */
[----:B------:R-:W-:Y:S01]  /*5790*/  @!UP0 USHF.R.U32.HI UR4, URZ, UR13, UR4 ;  /* 0x0000000dff048299 */ /* 0x000fe20008011604 */
[----:B------:R-:W-:Y:S02]  /*57a0*/  @!UP0 UMOV UR6, UR7 ;  /* 0x0000000700068c82 */ /* 0x000fe40008000000 */
[----:B----4-:R-:W-:Y:S02]  /*57b0*/  @!UP0 USHF.R.U32.HI UR6, URZ, UR10, UR6 ;  /* 0x0000000aff068299 */ /* 0x010fe40008011606 */
[----:B------:R-:W-:Y:S02]  /*57c0*/  @!UP0 USEL UR7, UR38, UR4, !UP2 ;  /* 0x0000000426078287 */ /* 0x000fe4000d000000 */
[----:B------:R-:W-:Y:S04]  /*57d0*/  @!UP0 USEL UR6, UR37, UR6, !UP1 ;  /* 0x0000000625068287 */ /* 0x000fe8000c800000 */
[----:B------:R-:W-:Y:S02]  /*57e0*/  @!UP0 UIADD3 UR4, UPT, UPT, -UR7, UR6, URZ ;  /* 0x0000000607048290 */ /* 0x000fe4000fffe1ff */
[----:B------:R-:W-:Y:S02]  /*57f0*/  @!UP0 UIADD3 UR6, UPT, UPT, UR7, -UR6, URZ ;  /* 0x8000000607068290 */ /* 0x000fe4000fffe0ff */
[----:B------:R-:W-:Y:S02]  /*5800*/  @!UP0 UIMAD UR38, UR4, UR5, UR38 ;  /* 0x00000005042682a4 */ /* 0x000fe4000f8e0226 */
[----:B------:R-:W-:Y:S02]  /*5810*/  @!UP0 UIMAD UR37, UR6, UR14, UR37 ;  /* 0x0000000e062582a4 */ /* 0x000fe4000f8e0225 */
[----:B------:R-:W-:Y:S09]  /*5820*/  ULOP3.LUT UP0, URZ, UR11, 0x1b0, URZ, 0xc0, !UPT ;  /* 0x000001b00bff7892 */ /* 0x000ff2000f80c0ff */
[----:B------:R-:W-:Y:S05]  /*5830*/  BRA.U !UP0, `(.L_x_90) ;  /* 0x00000001087c7547 */ /* 0x000fea000b800000 */
[----:B------:R-:W2:Y:S01]  /*5840*/  LDCU.64 UR8, c[0x4][0x80] ;  /* 0x01001000ff0877ac */ /* 0x000ea20008000a00 */
[----:B------:R-:W-:Y:S01]  /*5850*/  MOV R2, 0x0 ;  /* 0x0000000000027802 */ /* 0x000fe20000000f00 */
[----:B------:R-:W-:Y:S02]  /*5860*/  HFMA2 R12, -RZ, RZ, 0, 5.9604644775390625e-08 ;  /* 0x00000001ff0c7431 */ /* 0x000fe400000001ff */
[----:B------:R-:W-:Y:S01]  /*5870*/  IMAD.MOV.U32 R8, RZ, RZ, 0x70 ;  /* 0x00000070ff087424 */ /* 0x000fe200078e00ff */
[----:B------:R3:W4:Y:S01]  /*5880*/  LDC.64 R14, c[0x4][R2] ;  /* 0x01000000020e7b82 */ /* 0x0007220000000a00 */
[----:B------:R-:W1:Y:S01]  /*5890*/  LDCU.64 UR6, c[0x4][0x88] ;  /* 0x01001100ff0677ac */ /* 0x000e620008000a00 */
[----:B------:R-:W-:Y:S01]  /*58a0*/  IMAD.MOV.U32 R13, RZ, RZ, RZ ;  /* 0x000000ffff0d7224 */ /* 0x000fe200078e00ff */
[----:B------:R-:W1:Y:S01]  /*58b0*/  LDCU.64 UR4, c[0x4][0x8] ;  /* 0x01000100ff0477ac */ /* 0x000e620008000a00 */
[----:B--2---:R-:W-:Y:S01]  /*58c0*/  MOV R5, UR9 ;  /* 0x0000000900057c02 */ /* 0x004fe20008000f00 */
[----:B------:R-:W-:Y:S01]  /*58d0*/  IMAD.U32 R4, RZ, RZ, UR8 ;  /* 0x00000008ff047e24 */ /* 0x000fe2000f8e00ff */
[----:B-1----:R-:W-:Y:S01]  /*58e0*/  MOV R7, UR7 ;  /* 0x0000000700077c02 */ /* 0x002fe20008000f00 */
[----:B------:R-:W-:Y:S01]  /*58f0*/  IMAD.U32 R6, RZ, RZ, UR6 ;  /* 0x00000006ff067e24 */ /* 0x000fe2000f8e00ff */
[----:B------:R-:W-:Y:S01]  /*5900*/  MOV R11, UR5 ;  /* 0x00000005000b7c02 */ /* 0x000fe20008000f00 */
[----:B------:R-:W-:Y:S02]  /*5910*/  IMAD.U32 R10, RZ, RZ, UR4 ;  /* 0x00000004ff0a7e24 */ /* 0x000fe4000f8e00ff */
[----:B------:R-:W-:Y:S07]  /*5920*/  LEPC R20, `(.L_x_91) ;  /* 0x000000001014794e */ /* 0x000fee0000000000 */
[----:B---345:R-:W-:Y:S05]  /*5930*/  CALL.ABS.NOINC R14 ;  /* 0x000000000e007343 */ /* 0x038fea0003c00000 */
.L_x_91:
[----:B------:R-:W1:Y:S01]  /*5940*/  LDCU.64 UR8, c[0x4][0x80] ;  /* 0x01001000ff0877ac */ /* 0x000e620008000a00 */
[----:B------:R-:W2:Y:S01]  /*5950*/  LDC.64 R2, c[0x4][R2] ;  /* 0x0100000002027b82 */ /* 0x000ea20000000a00 */
[----:B------:R-:W-:Y:S02]  /*5960*/  HFMA2 R12, -RZ, RZ, 0, 5.9604644775390625e-08 ;  /* 0x00000001ff0c7431 */ /* 0x000fe400000001ff */
[----:B------:R-:W-:Y:S02]  /*5970*/  IMAD.MOV.U32 R8, RZ, RZ, 0x70 ;  /* 0x00000070ff087424 */ /* 0x000fe400078e00ff */
[----:B------:R-:W-:Y:S01]  /*5980*/  IMAD.MOV.U32 R13, RZ, RZ, RZ ;  /* 0x000000ffff0d7224 */ /* 0x000fe200078e00ff */
[----:B------:R-:W3:Y:S01]  /*5990*/  LDCU.64 UR6, c[0x4][0x88] ;  /* 0x01001100ff0677ac */ /* 0x000ee20008000a00 */
[----:B------:R-:W4:Y:S01]  /*59a0*/  LDCU.64 UR4, c[0x4][0x8] ;  /* 0x01000100ff0477ac */ /* 0x000f220008000a00 */
[----:B-1----:R-:W-:Y:S02]  /*59b0*/  MOV R4, UR8 ;  /* 0x0000000800047c02 */ /* 0x002fe40008000f00 */
[----:B------:R-:W-:Y:S02]  /*59c0*/  MOV R5, UR9 ;  /* 0x0000000900057c02 */ /* 0x000fe40008000f00 */
[----:B---3--:R-:W-:Y:S01]  /*59d0*/  MOV R7, UR7 ;  /* 0x0000000700077c02 */ /* 0x008fe20008000f00 */
[----:B------:R-:W-:Y:S01]  /*59e0*/  IMAD.U32 R6, RZ, RZ, UR6 ;  /* 0x00000006ff067e24 */ /* 0x000fe2000f8e00ff */
[----:B----4-:R-:W-:Y:S01]  /*59f0*/  MOV R11, UR5 ;  /* 0x00000005000b7c02 */ /* 0x010fe20008000f00 */
[----:B------:R-:W-:Y:S02]  /*5a00*/  IMAD.U32 R10, RZ, RZ, UR4 ;  /* 0x00000004ff0a7e24 */ /* 0x000fe4000f8e00ff */
[----:B------:R-:W-:Y:S07]  /*5a10*/  LEPC R20, `(.L_x_90) ;  /* 0x000000001014794e */ /* 0x000fee0000000000 */
[----:B--2---:R-:W-:Y:S05]  /*5a20*/  CALL.ABS.NOINC R2 ;  /* 0x0000000002007343 */ /* 0x004fea0003c00000 */
.L_x_90:
[----:B------:R-:W-:Y:S02]  /*5a30*/  R2UR UR6, R88 ;  /* 0x00000000580672ca */ /* 0x000fe400000e0000 */
[----:B------:R-:W-:Y:S02]  /*5a40*/  R2UR UR5, R99 ;  /* 0x00000000630572ca */ /* 0x000fe400000e0000 */
[----:B------:R-:W-:Y:S02]  /*5a50*/  R2UR UR4, R98 ;  /* 0x00000000620472ca */ /* 0x000fe400000e0000 */
[----:B------:R-:W-:Y:S02]  /*5a60*/  ISETP.NE.U32.AND P4, PT, R78, RZ, PT ;  /* 0x000000ff4e00720c */ /* 0x000fe40003f85070 */
[----:B------:R-:W-:Y:S02]  /*5a70*/  ISETP.NE.U32.AND P2, PT, RZ, UR60, PT ;  /* 0x0000003cff007c0c */ /* 0x000fe4000bf45070 */
[----:B------:R-:W-:Y:S02]  /*5a80*/  ISETP.NE.AND.EX P4, PT, R79, RZ, PT, P4 ;  /* 0x000000ff4f00720c */ /* 0x000fe40003f85340 */
[----:B------:R-:W-:Y:S01]  /*5a90*/  ISETP.NE.AND.EX P2, PT, RZ, UR61, PT, P2 ;  /* 0x0000003dff007c0c */ /* 0x000fe2000bf45320 */
[----:B------:R-:W-:Y:S02]  /*5aa0*/  UISETP.NE.AND UP2, UPT, UR6, URZ, UPT ;  /* 0x000000ff0600728c */ /* 0x000fe4000bf45270 */
[----:B------:R-:W-:Y:S04]  /*5ab0*/  UISETP.NE.U32.AND UP0, UPT, UR5, URZ, UPT ;  /* 0x000000ff0500728c */ /* 0x000fe8000bf05070 */
[----:B------:R-:W-:Y:S01]  /*5ac0*/  UISETP.NE.AND.EX UP1, UPT, UR4, URZ, UPT, UP0 ;  /* 0x000000ff0400728c */ /* 0x000fe2000bf25300 */
[----:B------:R-:W-:Y:S01]  /*5ad0*/  PLOP3.LUT P1, PT, PT, PT, UP2, 0x80, 0x8 ;  /* 0x000000000008781c */ /* 0x000fe20003f2f028 */
[----:B------:R-:W-:Y:S03]  /*5ae0*/  UPLOP3.LUT UP0, UPT, UPT, UPT, UPT, 0x40, 0x4 ;  /* 0x000000000004789c */ /* 0x000fe60003f0e870 */
[----:B------:R-:W-:Y:S06]  /*5af0*/  @UP2 UPLOP3.LUT UP0, UPT, UPT, UPT, UP1, 0x80, 0x8 ;  /* 0x000000000008289c */ /* 0x000fec0003f0f010 */
[----:B------:R-:W-:Y:S01]  /*5b00*/  PLOP3.LUT P0, PT, PT, PT, UP0, 0x80, 0x8 ;  /* 0x000000000008781c */ /* 0x000fe20003f0f008 */
[----:B------:R-:W-:Y:S01]  /*5b10*/  @!UPT UIADD3 URZ, UPT, UPT, URZ, URZ, URZ ;  /* 0x000000fffffff290 */ /* 0x000fe2000fffe0ff */
[----:B------:R-:W-:Y:S11]  /*5b20*/  BRA.U !UP1, `(.L_x_92) ;  /* 0x0000000109407547 */ /* 0x000ff6000b800000 */
[----:B------:R-:W-:Y:S01]  /*5b30*/  UISETP.NE.U32.AND UP0, UPT, UR60, URZ, UPT ;  /* 0x000000ff3c00728c */ /* 0x000fe2000bf05070 */
[----:B------:R-:W-:Y:S01]  /*5b40*/  R2UR UR6, R99 ;  /* 0x00000000630672ca */ /* 0x000fe200000e0000 */
[----:B------:R-:W2:Y:S01]  /*5b50*/  LDCU.64 UR8, c[0x0][0x358] ;  /* 0x00006b00ff0877ac */ /* 0x000ea20008000a00 */
[----:B------:R-:W-:Y:S02]  /*5b60*/  HFMA2 R84, -RZ, RZ, 0, 5.9604644775390625e-08 ;  /* 0x00000001ff547431 */ /* 0x000fe400000001ff */
[----:B-1----:R-:W-:Y:S01]  /*5b70*/  IMAD.MOV.U32 R0, RZ, RZ, 0x1 ;  /* 0x00000001ff007424 */ /* 0x002fe200078e00ff */
[----:B------:R-:W-:Y:S06]  /*5b80*/  UISETP.NE.AND.EX UP0, UPT, UR61, URZ, UPT, UP0 ;  /* 0x000000ff3d00728c */ /* 0x000fec000bf05300 */
[----:B------:R-:W-:Y:S05]  /*5b90*/  PLOP3.LUT P3, PT, PT, PT, UP0, 0x80, 0x8 ;  /* 0x000000000008781c */ /* 0x000fea0003f6f008 */
[----:B------:R-:W1:Y:S01]  /*5ba0*/  @UP0 LDCU.64 UR4, c[0x0][0x888] ;  /* 0x00011100ff0407ac */ /* 0x000e620008000a00 */
[----:B------:R-:W-:Y:S07]  /*5bb0*/  @UP0 UIMAD UR6, UR36, UR6, URZ ;  /* 0x00000006240602a4 */ /* 0x000fee000f8e02ff */
[----:B------:R-:W-:Y:S01]  /*5bc0*/  @!P3 PRMT R84, R0, 0x7610, R84 ;  /* 0x000076100054b816 */ /* 0x000fe20000000054 */
[----:B-1----:R-:W-:Y:S06]  /*5bd0*/  @UP0 UIMAD.WIDE UR4, UR6, 0x4, UR4 ;  /* 0x00000004060408a5 */ /* 0x002fec000f8e0204 */
[----:B------:R-:W-:Y:S02]  /*5be0*/  IMAD.U32 R2, RZ, RZ, UR4 ;  /* 0x00000004ff027e24 */ /* 0x000fe4000f8e00ff */
[----:B------:R-:W-:Y:S03]  /*5bf0*/  IMAD.U32 R3, RZ, RZ, UR5 ;  /* 0x00000005ff037e24 */ /* 0x000fe6000f8e00ff */
[----:B------:R-:W1:Y:S02]  /*5c00*/  @!UP0 LDCU UR4, c[0x0][0x880] ;  /* 0x00011000ff0487ac */ /* 0x000e640008000800 */
[----:B--2--5:R2:W5:Y:S02]  /*5c10*/  @P3 LDG.E R41, desc[UR8][R2.64] ;  /* 0x0000000802293981 */ /* 0x024564000c1e1900 */
[----:B-12---:R-:W-:Y:S02]  /*5c20*/  @!P3 MOV R41, UR4 ;  /* 0x000000040029bc02 */ /* 0x006fe40008000f00 */
.L_x_92:
[----:B------:R-:W-:Y:S05]  /*5c30*/  @!P4 BRA `(.L_x_93) ;  /* 0x000000000024c947 */ /* 0x000fea0003800000 */
[----:B------:R-:W-:Y:S01]  /*5c40*/  ISETP.NE.U32.AND P3, PT, R76, RZ, PT ;  /* 0x000000ff4c00720c */ /* 0x000fe20003f65070 */
[----:B------:R-:W2:Y:S03]  /*5c50*/  LDCU.64 UR4, c[0x0][0x358] ;  /* 0x00006b00ff0477ac */ /* 0x000ea60008000a00 */
[----:B------:R-:W-:Y:S11]  /*5c60*/  ISETP.NE.AND.EX P3, PT, R77, RZ, PT, P3 ;  /* 0x000000ff4d00720c */ /* 0x000ff60003f65330 */
[----:B------:R-:W-:Y:S02]  /*5c70*/  @!UPT UIADD3 URZ, UPT, UPT, URZ, URZ, URZ ;  /* 0x000000fffffff290 */ /* 0x000fe4000fffe0ff */
[----:B------:R-:W3:Y:S01]  /*5c80*/  @P3 LDC.64 R2, c[0x0][0x8a8] ;  /* 0x00022a00ff023b82 */ /* 0x000ee20000000a00 */
[----:B-1----:R-:W-:Y:S04]  /*5c90*/  @P3 IMAD R0, R78, UR36, RZ ;  /* 0x000000244e003c24 */ /* 0x002fe8000f8e02ff */
[----:B---3--:R-:W-:Y:S05]  /*5ca0*/  @P3 IMAD.WIDE R2, R0, 0x4, R2 ;  /* 0x0000000400023825 */ /* 0x008fea00078e0202 */
[----:B--2--5:R2:W5:Y:S02]  /*5cb0*/  @P3 LDG.E R38, desc[UR4][R2.64] ;  /* 0x0000000402263981 */ /* 0x024564000c1e1900 */
[----:B--2---:R-:W3:Y:S02]  /*5cc0*/  @!P3 LDC R38, c[0x0][0x8a0] ;  /* 0x00022800ff26bb82 */ /* 0x004ee40000000800 */
.L_x_93:
[----:B-----5:R-:W-:Y:S01]  /*5cd0*/  FSETP.NEU.AND P3, PT, R41, RZ, PT ;  /* 0x000000ff2900720b */ /* 0x020fe20003f6d000 */
[----:B------:R-:W-:Y:S01]  /*5ce0*/  ULOP3.LUT UR4, UR54, 0x1, URZ, 0x3c, !UPT ;  /* 0x0000000136047892 */ /* 0x000fe2000f8e3cff */
[----:B------:R-:W-:Y:S01]  /*5cf0*/  SEL R5, RZ, 0xffffffff, P2 ;  /* 0xffffffffff057807 */ /* 0x000fe20001000000 */
[----:B------:R-:W-:Y:S01]  /*5d00*/  IMAD.U32 R103, RZ, RZ, UR46 ;  /* 0x0000002eff677e24 */ /* 0x000fe2000f8e00ff */
[----:B------:R-:W-:Y:S01]  /*5d10*/  @P1 LOP3.LUT P2, RZ, R84, 0xff, RZ, 0xc0, !PT ;  /* 0x000000ff54ff1812 */ /* 0x000fe2000784c0ff */
[----:B------:R-:W-:Y:S01]  /*5d20*/  IMAD.SHL.U32 R81, R92, 0x10, RZ ;  /* 0x000000105c517824 */ /* 0x000fe200078e00ff */
[----:B------:R-:W-:Y:S01]  /*5d30*/  @P1 SEL R2, RZ, 0xffffffff, P3 ;  /* 0xffffffffff021807 */ /* 0x000fe20001800000 */
[----:B------:R-:W-:Y:S01]  /*5d40*/  IMAD.U32 R110, RZ, RZ, UR4 ;  /* 0x00000004ff6e7e24 */ /* 0x000fe2000f8e00ff */
[----:B------:R-:W-:Y:S01]  /*5d50*/  LEA R102, R36, UR47, 0x3 ;  /* 0x0000002f24667c11 */ /* 0x000fe2000f8e18ff */
[----:B------:R-:W-:Y:S01]  /*5d60*/  IMAD.SHL.U32 R103, R103, 0x2000, RZ ;  /* 0x0000200067677824 */ /* 0x000fe200078e00ff */
[----:B------:R-:W-:Y:S01]  /*5d70*/  @P0 SEL R2, R5, R2, !P2 ;  /* 0x0000000205020207 */ /* 0x000fe20005000000 */
[----:B------:R-:W-:Y:S01]  /*5d80*/  IMAD.SHL.U32 R80, R91, 0x10, RZ ;  /* 0x000000105b507824 */ /* 0x000fe200078e00ff */
[----:B------:R-:W-:Y:S01]  /*5d90*/  SHF.L.U32 R3, R94, 0x1f, RZ ;  /* 0x0000001f5e037819 */ /* 0x000fe200000006ff */
[----:B------:R-:W-:Y:S01]  /*5da0*/  IMAD.IADD R83, R96, 0x1, R103 ;  /* 0x0000000160537824 */ /* 0x000fe200078e0267 */
[----:B------:R-:W-:Y:S01]  /*5db0*/  @P1 LOP3.LUT R2, R2, 0x1, RZ, 0xc0, !PT ;  /* 0x0000000102021812 */ /* 0x000fe200078ec0ff */
[----:B------:R-:W-:Y:S01]  /*5dc0*/  BSSY B1, `(.L_x_94) ;  /* 0x0000039000017945 */ /* 0x000fe20003800000 */
[----:B------:R-:W-:Y:S01]  /*5dd0*/  PLOP3.LUT P2, PT, PT, PT, UP1, 0x80, 0x8 ;  /* 0x000000000008781c */ /* 0x000fe20003f4f018 */
[----:B------:R-:W-:Y:S01]  /*5de0*/  IMAD.IADD R82, R83, 0x1, R81 ;  /* 0x0000000153527824 */ /* 0x000fe200078e0251 */
[----:B------:R-:W-:Y:S01]  /*5df0*/  ISETP.NE.U32.OR P5, PT, R2, 0x1, !P1 ;  /* 0x000000010200780c */ /* 0x000fe20004fa5470 */
[----:B------:R-:W-:Y:S01]  /*5e00*/  IMAD.U32 R2, RZ, RZ, UR46 ;  /* 0x0000002eff027e24 */ /* 0x000fe2000f8e00ff */
[----:B------:R-:W-:Y:S01]  /*5e10*/  LOP3.LUT P4, R89, R84, 0xff, RZ, 0xc0, !PT ;  /* 0x000000ff54597812 */ /* 0x000fe2000788c0ff */
[----:B------:R-:W-:Y:S01]  /*5e20*/  IMAD.MOV.U32 R108, RZ, RZ, 0x1 ;  /* 0x00000001ff6c7424 */ /* 0x000fe200078e00ff */
[----:B------:R-:W-:Y:S01]  /*5e30*/  P2R R101, PR, RZ, 0x20 ;  /* 0x00000020ff657803 */ /* 0x000fe20000000000 */
[----:B------:R-:W-:Y:S01]  /*5e40*/  IMAD R39, R36, 0x40, R37 ;  /* 0x0000004024277824 */ /* 0x000fe200078e0225 */
[----:B-1----:R-:W-:Y:S01]  /*5e50*/  LEA R0, R2, UR47, 0x3 ;  /* 0x0000002f02007c11 */ /* 0x002fe2000f8e18ff */
[----:B------:R-:W-:Y:S01]  /*5e60*/  IMAD.U32 R109, RZ, RZ, UR46 ;  /* 0x0000002eff6d7e24 */ /* 0x000fe2000f8e00ff */
[----:B------:R-:W-:Y:S02]  /*5e70*/  SEL R2, RZ, 0xffffffff, P3 ;  /* 0xffffffffff027807 */ /* 0x000fe40001800000 */
[----:B------:R-:W-:Y:S02]  /*5e80*/  CS2R R74, SRZ ;  /* 0x00000000004a7805 */ /* 0x000fe4000001ff00 */
[----:B------:R-:W-:Y:S02]  /*5e90*/  CS2R R72, SRZ ;  /* 0x0000000000487805 */ /* 0x000fe4000001ff00 */
[----:B------:R-:W-:Y:S02]  /*5ea0*/  CS2R R66, SRZ ;  /* 0x0000000000427805 */ /* 0x000fe4000001ff00 */
[----:B------:R-:W-:Y:S02]  /*5eb0*/  @P2 SEL R2, R5, R2, !P4 ;  /* 0x0000000205022207 */ /* 0x000fe40006000000 */
[----:B------:R-:W-:Y:S02]  /*5ec0*/  CS2R R64, SRZ ;  /* 0x0000000000407805 */ /* 0x000fe4000001ff00 */
[----:B------:R-:W-:Y:S02]  /*5ed0*/  @P5 SHF.L.U32 R7, R110, 0x1f, RZ ;  /* 0x0000001f6e075819 */ /* 0x000fe400000006ff */
[----:B------:R-:W-:Y:S02]  /*5ee0*/  CS2R R58, SRZ ;  /* 0x00000000003a7805 */ /* 0x000fe4000001ff00 */
[----:B------:R-:W-:Y:S02]  /*5ef0*/  LOP3.LUT R2, R2, 0x1, RZ, 0xc0, !PT ;  /* 0x0000000102027812 */ /* 0x000fe400078ec0ff */
[----:B------:R-:W-:Y:S01]  /*5f00*/  CS2R R56, SRZ ;  /* 0x0000000000387805 */ /* 0x000fe2000001ff00 */
[----:B------:R-:W1:Y:S01]  /*5f10*/  @P5 SYNCS.PHASECHK.TRANS64.TRYWAIT P1, [R0+URZ+0x50], R7 ;  /* 0x00005007000055a7 */ /* 0x000e6200080211ff */
[----:B------:R-:W-:Y:S02]  /*5f20*/  CS2R R50, SRZ ;  /* 0x0000000000327805 */ /* 0x000fe4000001ff00 */
[----:B------:R-:W-:Y:S02]  /*5f30*/  ISETP.NE.U32.AND P2, PT, R2, 0x1, PT ;  /* 0x000000010200780c */ /* 0x000fe40003f45070 */
[----:B------:R-:W-:Y:S01]  /*5f40*/  CS2R R48, SRZ ;  /* 0x0000000000307805 */ /* 0x000fe2000001ff00 */
[----:B------:R-:W-:Y:S01]  /*5f50*/  IMAD.IADD R47, R83, 0x1, R80 ;  /* 0x00000001532f7824 */ /* 0x000fe200078e0250 */
[----:B------:R-:W-:Y:S01]  /*5f60*/  P2R R111, PR, RZ, 0x4 ;  /* 0x00000004ff6f7803 */ /* 0x000fe20000000000 */
[----:B------:R-:W-:Y:S01]  /*5f70*/  IMAD.IADD R46, R95, 0x1, R82 ;  /* 0x000000015f2e7824 */ /* 0x000fe200078e0252 */
[----:B------:R2:W4:Y:S01]  /*5f80*/  SYNCS.PHASECHK.TRANS64.TRYWAIT P0, [R102+URZ+0xb0], R3 ;  /* 0x0000b003660075a7 */ /* 0x00052200080011ff */
[----:B-1----:R-:W-:Y:S01]  /*5f90*/  @P5 SEL R108, RZ, 0x1, !P1 ;  /* 0x00000001ff6c5807 */ /* 0x002fe20004800000 */
[----:B--2---:R-:W-:Y:S06]  /*5fa0*/  @!P5 BRA `(.L_x_95) ;  /* 0x000000000068d947 */ /* 0x004fec0003800000 */
[----:B------:R-:W-:Y:S01]  /*5fb0*/  ISETP.NE.AND P1, PT, R108, RZ, PT ;  /* 0x000000ff6c00720c */ /* 0x000fe20003f25270 */
[----:B------:R-:W-:Y:S01]  /*5fc0*/  BSSY B0, `(.L_x_96) ;  /* 0x000000d000007945 */ /* 0x000fe20003800000 */
[----:B------:R-:W-:Y:S02]  /*5fd0*/  CS2R R50, SRZ ;  /* 0x0000000000327805 */ /* 0x000fe4000001ff00 */
[----:B------:R-:W-:Y:S02]  /*5fe0*/  CS2R R48, SRZ ;  /* 0x0000000000307805 */ /* 0x000fe4000001ff00 */
[----:B------:R-:W-:Y:S02]  /*5ff0*/  CS2R R58, SRZ ;  /* 0x00000000003a7805 */ /* 0x000fe4000001ff00 */
[----:B------:R-:W-:Y:S02]  /*6000*/  CS2R R56, SRZ ;  /* 0x0000000000387805 */ /* 0x000fe4000001ff00 */
[----:B------:R-:W-:Y:S02]  /*6010*/  CS2R R66, SRZ ;  /* 0x0000000000427805 */ /* 0x000fe4000001ff00 */
[----:B------:R-:W-:Y:S02]  /*6020*/  CS2R R64, SRZ ;  /* 0x0000000000407805 */ /* 0x000fe4000001ff00 */
[----:B------:R-:W-:Y:S02]  /*6030*/  CS2R R74, SRZ ;  /* 0x00000000004a7805 */ /* 0x000fe4000001ff00 */
[----:B------:R-:W-:Y:S01]  /*6040*/  CS2R R72, SRZ ;  /* 0x0000000000487805 */ /* 0x000fe2000001ff00 */
[----:B------:R-:W-:Y:S06]  /*6050*/  @P1 BRA `(.L_x_97) ;  /* 0x00000000000c1947 */ /* 0x000fec0003800000 */
[----:B------:R-:W-:Y:S04]  /*6060*/  SHF.L.U32 R5, R110, 0x1f, RZ ;  /* 0x0000001f6e057819 */ /* 0x000fe800000006ff */
[----:B------:R-:W1:Y:S02]  /*6070*/  SYNCS.PHASECHK.TRANS64.TRYWAIT P1, [R0+URZ+0x50], R5 ;  /* 0x00005005000075a7 */ /* 0x000e6400080211ff */
[----:B-1----:R-:W-:Y:S05]  /*6080*/  @!P1 BRA `(.L_x_98) ;  /* 0x0000002400849947 */ /* 0x002fea0003800000 */
.L_x_97:
[----:B------:R-:W-:Y:S05]  /*6090*/  BSYNC B0 ;  /* 0x0000000000007941 */ /* 0x000fea0003800000 */
.L_x_96:
[----:B------:R-:W-:Y:S01]  /*60a0*/  ISETP.NE.AND P1, PT, R111, RZ, PT ;  /* 0x000000ff6f00720c */ /* 0x000fe20003f25270 */
[----:B------:R-:W-:Y:S04]  /*60b0*/  UIADD3 UR4, UPT, UPT, UR46, 0x1, URZ ;  /* 0x000000012e047890 */ /* 0x000fe8000fffe0ff */
[----:B------:R-:W-:Y:S04]  /*60c0*/  UISETP.NE.AND UP0, UPT, UR4, 0x3, UPT ;  /* 0x000000030400788c */ /* 0x000fe8000bf05270 */
[----:B------:R-:W-:Y:S02]  /*60d0*/  USEL UR5, URZ, 0x1, UP0 ;  /* 0x00000001ff057887 */ /* 0x000fe40008000000 */
[----:B------:R-:W-:Y:S02]  /*60e0*/  USEL UR4, UR4, URZ, UP0 ;  /* 0x000000ff04047287 */ /* 0x000fe40008000000 */
[----:B------:R2:W1:Y:S02]  /*60f0*/  @P1 LDS.128 R48, [R83] ;  /* 0x0000000053301984 */ /* 0x0004640000000c00 */
[----:B------:R-:W-:Y:S02]  /*6100*/  LOP3.LUT R110, R110, UR5, RZ, 0x3c, !PT ;  /* 0x000000056e6e7c12 */ /* 0x000fe4000f8e3cff */
[----:B------:R2:W1:Y:S01]  /*6110*/  @P1 LDS.128 R56, [R82+0x10] ;  /* 0x0000100052381984 */ /* 0x0004620000000c00 */
[----:B------:R-:W-:Y:S03]  /*6120*/  IMAD.U32 R109, RZ, RZ, UR4 ;  /* 0x00000004ff6d7e24 */ /* 0x000fe6000f8e00ff */
[----:B------:R2:W1:Y:S04]  /*6130*/  @P1 LDS.128 R64, [R47+0x20] ;  /* 0x000020002f401984 */ /* 0x0004680000000c00 */
[----:B------:R2:W1:Y:S02]  /*6140*/  @P1 LDS.128 R72, [R46+0x10] ;  /* 0x000010002e481984 */ /* 0x0004640000000c00 */
.L_x_95:
[----:B------:R-:W-:Y:S05]  /*6150*/  BSYNC B1 ;  /* 0x0000000000017941 */ /* 0x000fea0003800000 */
.L_x_94:
[----:B-1----:R-:W-:Y:S04]  /*6160*/  SHF.R.U32.HI R0, RZ, 0x15, R39 ;  /* 0x00000015ff007819 */ /* 0x002fe80000011627 */
[----:B------:R-:W-:Y:S01]  /*6170*/  LOP3.LUT P1, RZ, R0, 0x3, R85, 0x48, !PT ;  /* 0x0000000300ff7812 */ /* 0x000fe20007824855 */
[----:B------:R-:W-:Y:S01]  /*6180*/  @!UPT UIADD3 URZ, UPT, UPT, URZ, URZ, URZ ;  /* 0x000000fffffff290 */ /* 0x000fe2000fffe0ff */
[----:B----4-:R-:W-:Y:S11]  /*6190*/  @P0 BRA `(.L_x_99) ;  /* 0x0000000000080947 */ /* 0x010ff60003800000 */
[----:B------:R-:W1:Y:S02]  /*61a0*/  SYNCS.PHASECHK.TRANS64.TRYWAIT P0, [R102+URZ+0xb0], R3 ;  /* 0x0000b003660075a7 */ /* 0x000e6400080011ff */
[----:B-1----:R-:W-:Y:S05]  /*61b0*/  @!P0 BRA `(.L_x_100) ;  /* 0x00000024004c8947 */ /* 0x002fea0003800000 */
.L_x_99:
[----:B------:R-:W-:Y:S05]  /*61c0*/  @!P1 BRA `(.L_x_101) ;  /* 0x0000000000409947 */ /* 0x000fea0003800000 */
[----:B------:R-:W4:Y:S01]  /*61d0*/  LDCU.64 UR8, c[0x4][0x70] ;  /* 0x01000e00ff0877ac */ /* 0x000f220008000a00 */
[----:B-1----:R-:W-:Y:S01]  /*61e0*/  MOV R3, 0x0 ;  /* 0x0000000000037802 */ /* 0x002fe20000000f00 */
[----:B------:R-:W-:Y:S02]  /*61f0*/  HFMA2 R12, -RZ, RZ, 0, 5.9604644775390625e-08 ;  /* 0x00000001ff0c7431 */ /* 0x000fe400000001ff */
[----:B------:R-:W-:Y:S02]  /*6200*/  IMAD.MOV.U32 R8, RZ, RZ, 0x192 ;  /* 0x00000192ff087424 */ /* 0x000fe400078e00ff */
[----:B------:R-:W-:Y:S01]  /*6210*/  IMAD.MOV.U32 R13, RZ, RZ, RZ ;  /* 0x000000ffff0d7224 */ /* 0x000fe200078e00ff */
[----:B------:R-:W1:Y:S01]  /*6220*/  LDCU.64 UR6, c[0x4][0x78] ;  /* 0x01000f00ff0677ac */ /* 0x000e620008000a00 */
[----:B------:R-:W2:Y:S01]  /*6230*/  LDC.64 R2, c[0x4][R3] ;  /* 0x0100000003027b82 */ /* 0x000ea20000000a00 */
[----:B------:R-:W5:Y:S01]  /*6240*/  LDCU.64 UR4, c[0x4][0x10] ;  /* 0x01000200ff0477ac */ /* 0x000f620008000a00 */
[----:B----4-:R-:W-:Y:S01]  /*6250*/  MOV R5, UR9 ;  /* 0x0000000900057c02 */ /* 0x010fe20008000f00 */
[----:B------:R-:W-:Y:S01]  /*6260*/  IMAD.U32 R4, RZ, RZ, UR8 ;  /* 0x00000008ff047e24 */ /* 0x000fe2000f8e00ff */
[----:B-1----:R-:W-:Y:S01]  /*6270*/  MOV R7, UR7 ;  /* 0x0000000700077c02 */ /* 0x002fe20008000f00 */
[----:B------:R-:W-:Y:S01]  /*6280*/  IMAD.U32 R6, RZ, RZ, UR6 ;  /* 0x00000006ff067e24 */ /* 0x000fe2000f8e00ff */
[----:B-----5:R-:W-:Y:S01]  /*6290*/  MOV R11, UR5 ;  /* 0x00000005000b7c02 */ /* 0x020fe20008000f00 */
[----:B------:R-:W-:Y:S02]  /*62a0*/  IMAD.U32 R10, RZ, RZ, UR4 ;  /* 0x00000004ff0a7e24 */ /* 0x000fe4000f8e00ff */
[----:B------:R-:W-:Y:S07]  /*62b0*/  LEPC R20, `(.L_x_101) ;  /* 0x000000001014794e */ /* 0x000fee0000000000 */
[----:B--23--:R-:W-:Y:S05]  /*62c0*/  CALL.ABS.NOINC R2 ;  /* 0x0000000002007343 */ /* 0x00cfea0003c00000 */
.L_x_101:
[----:B------:R-:W-:Y:S05]  /*62d0*/  WARPSYNC.ALL ;  /* 0x0000000000007948 */ /* 0x000fea0003800000 */
[----:B------:R-:W-:Y:S01]  /*62e0*/  R2UR UR4, R39 ;  /* 0x00000000270472ca */ /* 0x000fe200000e0000 */
[--C-:B------:R-:W-:Y:S01]  /*62f0*/  HADD2.F32 R40, -RZ, R48.reuse.H0_H0 ;  /* 0x20000030ff287230 */ /* 0x100fe20000004100 */
[----:B------:R-:W-:Y:S01]  /*6300*/  ISETP.NE.AND P0, PT, R97, RZ, PT ;  /* 0x000000ff6100720c */ /* 0x000fe20003f05270 */
[----:B------:R-:W-:Y:S01]  /*6310*/  HADD2.F32 R43, -RZ, R48.H1_H1 ;  /* 0x30000030ff2b7230 */ /* 0x000fe20000004100 */
[----:B------:R-:W-:Y:S01]  /*6320*/  BSSY.RECONVERGENT B0, `(.L_x_102) ;  /* 0x0000085000007945 */ /* 0x000fe20003800200 */
[----:B------:R-:W-:Y:S02]  /*6330*/  HADD2.F32 R42, -RZ, R49.H0_H0 ;  /* 0x20000031ff2a7230 */ /* 0x000fe40000004100 */
[----:B------:R-:W-:Y:S02]  /*6340*/  HADD2.F32 R45, -RZ, R51.H0_H0 ;  /* 0x20000033ff2d7230 */ /* 0x000fe40000004100 */
[----:B------:R-:W-:Y:S04]  /*6350*/  HADD2.F32 R44, -RZ, R75.H1_H1 ;  /* 0x3000004bff2c7230 */ /* 0x000fe80000004100 */
[----:B------:R-:W3:Y:S02]  /*6360*/  LDTM.x32 R4, tmem[UR4] ;  /* 0x00000004000479ee */ /* 0x000ee400082c0000 */
[C---:B---3--:R-:W-:Y:S01]  /*6370*/  FMUL R0, R38.reuse, R4 ;  /* 0x0000000426007220 */ /* 0x048fe20000400000 */
[C---:B------:R-:W-:Y:S01]  /*6380*/  FMUL R2, R38.reuse, R5 ;  /* 0x0000000526027220 */ /* 0x040fe20000400000 */
[C---:B-1----:R-:W-:Y:S01]  /*6390*/  FMUL R3, R38.reuse, R6 ;  /* 0x0000000626037220 */ /* 0x042fe20000400000 */
[C---:B------:R-:W-:Y:S01]  /*63a0*/  FMUL R7, R38.reuse, R7 ;  /* 0x0000000726077220 */ /* 0x040fe20000400000 */
[C---:B------:R-:W-:Y:S01]  /*63b0*/  FFMA R0, R41.reuse, R40, R0 ;  /* 0x0000002829007223 */ /* 0x040fe20000000000 */
[----:B------:R-:W-:Y:S02]  /*63c0*/  HADD2.F32 R40, -RZ, R49.H1_H1 ;  /* 0x30000031ff287230 */ /* 0x000fe40000004100 */
[C---:B------:R-:W-:Y:S01]  /*63d0*/  FFMA R2, R41.reuse, R43, R2 ;  /* 0x0000002b29027223 */ /* 0x040fe20000000002 */
[C---:B------:R-:W-:Y:S01]  /*63e0*/  FFMA R3, R41.reuse, R42, R3 ;  /* 0x0000002a29037223 */ /* 0x040fe20000000003 */
[--C-:B------:R-:W-:Y:S02]  /*63f0*/  HADD2.F32 R43, -RZ, R50.reuse.H0_H0 ;  /* 0x20000032ff2b7230 */ /* 0x100fe40000004100 */
[----:B------:R-:W-:Y:S01]  /*6400*/  FMUL R4, R38, R8 ;  /* 0x0000000826047220 */ /* 0x000fe20000400000 */
[----:B------:R-:W-:Y:S01]  /*6410*/  HADD2.F32 R42, -RZ, R50.H1_H1 ;  /* 0x30000032ff2a7230 */ /* 0x000fe20000004100 */
[----:B------:R-:W-:Y:S01]  /*6420*/  F2FP.F16.F32.PACK_AB R52, R2, R0 ;  /* 0x000000000234723e */ /* 0x000fe200000000ff */
[C---:B------:R-:W-:Y:S01]  /*6430*/  FFMA R7, R41.reuse, R40, R7 ;  /* 0x0000002829077223 */ /* 0x040fe20000000007 */
[----:B------:R-:W-:Y:S01]  /*6440*/  FFMA R4, R41, R43, R4 ;  /* 0x0000002b29047223 */ /* 0x000fe20000000004 */
[C---:B------:R-:W-:Y:S01]  /*6450*/  FMUL R5, R38.reuse, R9 ;  /* 0x0000000926057220 */ /* 0x040fe20000400000 */
[C---:B------:R-:W-:Y:S01]  /*6460*/  FMUL R6, R38.reuse, R10 ;  /* 0x0000000a26067220 */ /* 0x040fe20000400000 */
[----:B------:R-:W-:Y:S01]  /*6470*/  HADD2.F32 R40, -RZ, R51.H1_H1 ;  /* 0x30000033ff287230 */ /* 0x000fe20000004100 */
[----:B------:R-:W-:Y:S01]  /*6480*/  F2FP.F16.F32.PACK_AB R53, R7, R3 ;  /* 0x000000030735723e */ /* 0x000fe200000000ff */
[C---:B------:R-:W-:Y:S01]  /*6490*/  FFMA R5, R41.reuse, R42, R5 ;  /* 0x0000002a29057223 */ /* 0x040fe20000000005 */
[----:B------:R-:W-:Y:S01]  /*64a0*/  FFMA R6, R41, R45, R6 ;  /* 0x0000002d29067223 */ /* 0x000fe20000000006 */
[C---:B------:R-:W-:Y:S01]  /*64b0*/  FMUL R11, R38.reuse, R11 ;  /* 0x0000000b260b7220 */ /* 0x040fe20000400000 */
[--C-:B------:R-:W-:Y:S02]  /*64c0*/  HADD2.F32 R43, -RZ, R56.reuse.H0_H0 ;  /* 0x20000038ff2b7230 */ /* 0x100fe40000004100 */
[C---:B------:R-:W-:Y:S01]  /*64d0*/  FMUL R8, R38.reuse, R12 ;  /* 0x0000000c26087220 */ /* 0x040fe20000400000 */
[----:B------:R-:W-:Y:S01]  /*64e0*/  F2FP.F16.F32.PACK_AB R54, R5, R4 ;  /* 0x000000040536723e */ /* 0x000fe200000000ff */
[C---:B------:R-:W-:Y:S01]  /*64f0*/  FFMA R11, R41.reuse, R40, R11 ;  /* 0x00000028290b7223 */ /* 0x040fe2000000000b */
[----:B------:R-:W-:Y:S02]  /*6500*/  HADD2.F32 R40, -RZ, R56.H1_H1 ;  /* 0x30000038ff287230 */ /* 0x000fe40000004100 */
[----:B------:R-:W-:Y:S01]  /*6510*/  FFMA R8, R41, R43, R8 ;  /* 0x0000002b29087223 */ /* 0x000fe20000000008 */
[C---:B------:R-:W-:Y:S01]  /*6520*/  FMUL R9, R38.reuse, R13 ;  /* 0x0000000d26097220 */ /* 0x040fe20000400000 */
[--C-:B------:R-:W-:Y:S01]  /*6530*/  HADD2.F32 R45, -RZ, R57.reuse.H0_H0 ;  /* 0x20000039ff2d7230 */ /* 0x100fe20000004100 */
[----:B------:R-:W-:Y:S01]  /*6540*/  F2FP.F16.F32.PACK_AB R55, R11, R6 ;  /* 0x000000060b37723e */ /* 0x000fe200000000ff */
[C---:B------:R-:W-:Y:S01]  /*6550*/  FMUL R10, R38.reuse, R14 ;  /* 0x0000000e260a7220 */ /* 0x040fe20000400000 */
[----:B------:R-:W-:Y:S02]  /*6560*/  HADD2.F32 R42, -RZ, R57.H1_H1 ;  /* 0x30000039ff2a7230 */ /* 0x000fe40000004100 */
[C---:B------:R-:W-:Y:S01]  /*6570*/  FFMA R9, R41.reuse, R40, R9 ;  /* 0x0000002829097223 */ /* 0x040fe20000000009 */
[C---:B------:R-:W-:Y:S01]  /*6580*/  FMUL R15, R38.reuse, R15 ;  /* 0x0000000f260f7220 */ /* 0x040fe20000400000 */
[----:B------:R1:W-:Y:S01]  /*6590*/  STS.128 [R83], R52 ;  /* 0x0000003453007388 */ /* 0x0003e20000000c00 */
[----:B------:R-:W-:Y:S01]  /*65a0*/  FFMA R10, R41, R45, R10 ;  /* 0x0000002d290a7223 */ /* 0x000fe2000000000a */
[--C-:B------:R-:W-:Y:S01]  /*65b0*/  HADD2.F32 R40, -RZ, R58.reuse.H0_H0 ;  /* 0x2000003aff287230 */ /* 0x100fe20000004100 */
[----:B------:R-:W-:Y:S01]  /*65c0*/  F2FP.F16.F32.PACK_AB R60, R9, R8 ;  /* 0x00000008093c723e */ /* 0x000fe200000000ff */
[----:B------:R-:W-:Y:S01]  /*65d0*/  FFMA R15, R41, R42, R15 ;  /* 0x0000002a290f7223 */ /* 0x000fe2000000000f */
[C---:B------:R-:W-:Y:S01]  /*65e0*/  FMUL R12, R38.reuse, R16 ;  /* 0x00000010260c7220 */ /* 0x040fe20000400000 */
[----:B------:R-:W-:Y:S02]  /*65f0*/  HADD2.F32 R42, -RZ, R58.H1_H1 ;  /* 0x3000003aff2a7230 */ /* 0x000fe40000004100 */
[C---:B------:R-:W-:Y:S01]  /*6600*/  FMUL R13, R38.reuse, R17 ;  /* 0x00000011260d7220 */ /* 0x040fe20000400000 */
[--C-:B------:R-:W-:Y:S01]  /*6610*/  HADD2.F32 R43, -RZ, R59.reuse.H0_H0 ;  /* 0x2000003bff2b7230 */ /* 0x100fe20000004100 */
[----:B------:R-:W-:Y:S01]  /*6620*/  F2FP.F16.F32.PACK_AB R61, R15, R10 ;  /* 0x0000000a0f3d723e */ /* 0x000fe200000000ff */
[C---:B------:R-:W-:Y:S01]  /*6630*/  FFMA R12, R41.reuse, R40, R12 ;  /* 0x00000028290c7223 */ /* 0x040fe2000000000c */
[C---:B------:R-:W-:Y:S01]  /*6640*/  FFMA R13, R41.reuse, R42, R13 ;  /* 0x0000002a290d7223 */ /* 0x040fe2000000000d */
[C---:B------:R-:W-:Y:S01]  /*6650*/  FMUL R14, R38.reuse, R18 ;  /* 0x00000012260e7220 */ /* 0x040fe20000400000 */
[----:B------:R-:W-:Y:S02]  /*6660*/  HADD2.F32 R40, -RZ, R59.H1_H1 ;  /* 0x3000003bff287230 */ /* 0x000fe40000004100 */
[C---:B------:R-:W-:Y:S01]  /*6670*/  FMUL R19, R38.reuse, R19 ;  /* 0x0000001326137220 */ /* 0x040fe20000400000 */
[C---:B------:R-:W-:Y:S01]  /*6680*/  FMUL R16, R38.reuse, R20 ;  /* 0x0000001426107220 */ /* 0x040fe20000400000 */
[C---:B------:R-:W-:Y:S01]  /*6690*/  FFMA R14, R41.reuse, R43, R14 ;  /* 0x0000002b290e7223 */ /* 0x040fe2000000000e */
[--C-:B------:R-:W-:Y:S02]  /*66a0*/  HADD2.F32 R43, -RZ, R64.reuse.H0_H0 ;  /* 0x20000040ff2b7230 */ /* 0x100fe40000004100 */
[C---:B------:R-:W-:Y:S01]  /*66b0*/  FFMA R19, R41.reuse, R40, R19 ;  /* 0x0000002829137223 */ /* 0x040fe20000000013 */
[----:B------:R-:W-:Y:S02]  /*66c0*/  HADD2.F32 R42, -RZ, R64.H1_H1 ;  /* 0x30000040ff2a7230 */ /* 0x000fe40000004100 */
[C---:B------:R-:W-:Y:S01]  /*66d0*/  FMUL R17, R38.reuse, R21 ;  /* 0x0000001526117220 */ /* 0x040fe20000400000 */
[--C-:B------:R-:W-:Y:S02]  /*66e0*/  HADD2.F32 R45, -RZ, R65.reuse.H0_H0 ;  /* 0x20000041ff2d7230 */ /* 0x100fe40000004100 */
[C---:B------:R-:W-:Y:S01]  /*66f0*/  FMUL R18, R38.reuse, R22 ;  /* 0x0000001626127220 */ /* 0x040fe20000400000 */
[----:B------:R-:W-:Y:S02]  /*6700*/  HADD2.F32 R40, -RZ, R65.H1_H1 ;  /* 0x30000041ff287230 */ /* 0x000fe40000004100 */
[C---:B------:R-:W-:Y:S01]  /*6710*/  FMUL R23, R38.reuse, R23 ;  /* 0x0000001726177220 */ /* 0x040fe20000400000 */
[C---:B------:R-:W-:Y:S01]  /*6720*/  FFMA R16, R41.reuse, R43, R16 ;  /* 0x0000002b29107223 */ /* 0x040fe20000000010 */
[C---:B------:R-:W-:Y:S01]  /*6730*/  FFMA R17, R41.reuse, R42, R17 ;  /* 0x0000002a29117223 */ /* 0x040fe20000000011 */
[C---:B------:R-:W-:Y:S01]  /*6740*/  FFMA R18, R41.reuse, R45, R18 ;  /* 0x0000002d29127223 */ /* 0x040fe20000000012 */
[C---:B------:R-:W-:Y:S01]  /*6750*/  FFMA R23, R41.reuse, R40, R23 ;  /* 0x0000002829177223 */ /* 0x040fe20000000017 */
[--C-:B------:R-:W-:Y:S02]  /*6760*/  HADD2.F32 R43, -RZ, R66.reuse.H0_H0 ;  /* 0x20000042ff2b7230 */ /* 0x100fe40000004100 */
[C---:B------:R-:W-:Y:S01]  /*6770*/  FMUL R20, R38.reuse, R24 ;  /* 0x0000001826147220 */ /* 0x040fe20000400000 */
        /* <DEDUP_REMOVED lines=9> */
[----:B------:R-:W-:Y:S01]  /*6810*/  FFMA R27, R41, R42, R27 ;  /* 0x0000002a291b7223 */ /* 0x000fe2000000001b */
[--C-:B------:R-:W-:Y:S02]  /*6820*/  HADD2.F32 R40, -RZ, R72.reuse.H0_H0 ;  /* 0x20000048ff287230 */ /* 0x100fe40000004100 */
[C---:B------:R-:W-:Y:S01]  /*6830*/  FMUL R24, R38.reuse, R28 ;  /* 0x0000001c26187220 */ /* 0x040fe20000400000 */
[----:B------:R-:W-:Y:S02]  /*6840*/  HADD2.F32 R42, -RZ, R72.H1_H1 ;  /* 0x30000048ff2a7230 */ /* 0x000fe40000004100 */
[C---:B------:R-:W-:Y:S01]  /*6850*/  FMUL R25, R38.reuse, R29 ;  /* 0x0000001d26197220 */ /* 0x040fe20000400000 */
[--C-:B------:R-:W-:Y:S02]  /*6860*/  HADD2.F32 R43, -RZ, R73.reuse.H0_H0 ;  /* 0x20000049ff2b7230 */ /* 0x100fe40000004100 */
[C---:B------:R-:W-:Y:S01]  /*6870*/  FMUL R26, R38.reuse, R30 ;  /* 0x0000001e261a7220 */ /* 0x040fe20000400000 */
[----:B------:R-:W-:Y:S01]  /*6880*/  F2FP.F16.F32.PACK_AB R62, R13, R12 ;  /* 0x0000000c0d3e723e */ /* 0x000fe200000000ff */
[----:B------:R-:W-:Y:S01]  /*6890*/  FFMA R24, R41, R40, R24 ;  /* 0x0000002829187223 */ /* 0x000fe20000000018 */
[----:B------:R-:W-:Y:S01]  /*68a0*/  F2FP.F16.F32.PACK_AB R63, R19, R14 ;  /* 0x0000000e133f723e */ /* 0x000fe200000000ff */
[C---:B------:R-:W-:Y:S01]  /*68b0*/  FFMA R25, R41.reuse, R42, R25 ;  /* 0x0000002a29197223 */ /* 0x040fe20000000019 */
[C---:B------:R-:W-:Y:S01]  /*68c0*/  FFMA R26, R41.reuse, R43, R26 ;  /* 0x0000002b291a7223 */ /* 0x040fe2000000001a */
[----:B------:R-:W-:Y:S02]  /*68d0*/  HADD2.F32 R40, -RZ, R73.H1_H1 ;  /* 0x30000049ff287230 */ /* 0x000fe40000004100 */
[C---:B------:R-:W-:Y:S01]  /*68e0*/  FMUL R31, R38.reuse, R31 ;  /* 0x0000001f261f7220 */ /* 0x040fe20000400000 */
[----:B------:R1:W-:Y:S01]  /*68f0*/  STS.128 [R82+0x10], R60 ;  /* 0x0000103c52007388 */ /* 0x0003e20000000c00 */
[--C-:B------:R-:W-:Y:S02]  /*6900*/  HADD2.F32 R43, -RZ, R74.reuse.H0_H0 ;  /* 0x2000004aff2b7230 */ /* 0x100fe40000004100 */
[C---:B------:R-:W-:Y:S01]  /*6910*/  FMUL R28, R38.reuse, R32 ;  /* 0x00000020261c7220 */ /* 0x040fe20000400000 */
[----:B------:R-:W-:Y:S02]  /*6920*/  HADD2.F32 R42, -RZ, R74.H1_H1 ;  /* 0x3000004aff2a7230 */ /* 0x000fe40000004100 */
[C---:B------:R-:W-:Y:S01]  /*6930*/  FMUL R29, R38.reuse, R33 ;  /* 0x00000021261d7220 */ /* 0x040fe20000400000 */
[----:B------:R-:W-:Y:S02]  /*6940*/  HADD2.F32 R45, -RZ, R75.H0_H0 ;  /* 0x2000004bff2d7230 */ /* 0x000fe40000004100 */
[C---:B------:R-:W-:Y:S01]  /*6950*/  FMUL R30, R38.reuse, R34 ;  /* 0x00000022261e7220 */ /* 0x040fe20000400000 */
[----:B------:R-:W-:Y:S01]  /*6960*/  FFMA R31, R41, R40, R31 ;  /* 0x00000028291f7223 */ /* 0x000fe2000000001f */
[----:B------:R-:W-:Y:S01]  /*6970*/  FMUL R35, R38, R35 ;  /* 0x0000002326237220 */ /* 0x000fe20000400000 */
[----:B------:R-:W-:Y:S01]  /*6980*/  F2FP.F16.F32.PACK_AB R68, R17, R16 ;  /* 0x000000101144723e */ /* 0x000fe200000000ff */
[----:B------:R-:W-:Y:S01]  /*6990*/  FFMA R28, R41, R43, R28 ;  /* 0x0000002b291c7223 */ /* 0x000fe2000000001c */
[----:B------:R-:W-:Y:S01]  /*69a0*/  F2FP.F16.F32.PACK_AB R69, R23, R18 ;  /* 0x000000121745723e */ /* 0x000fe200000000ff */
[----:B------:R-:W-:Y:S01]  /*69b0*/  FFMA R29, R41, R42, R29 ;  /* 0x0000002a291d7223 */ /* 0x000fe2000000001d */
[----:B------:R-:W-:Y:S01]  /*69c0*/  F2FP.F16.F32.PACK_AB R70, R21, R20 ;  /* 0x000000141546723e */ /* 0x000fe200000000ff */
[----:B------:R-:W-:Y:S01]  /*69d0*/  FFMA R30, R41, R45, R30 ;  /* 0x0000002d291e7223 */ /* 0x000fe2000000001e */
[----:B------:R-:W-:Y:S01]  /*69e0*/  F2FP.F16.F32.PACK_AB R71, R27, R22 ;  /* 0x000000161b47723e */ /* 0x000fe200000000ff */
[----:B------:R-:W-:Y:S01]  /*69f0*/  FFMA R35, R41, R44, R35 ;  /* 0x0000002c29237223 */ /* 0x000fe20000000023 */
[----:B------:R-:W-:Y:S02]  /*6a00*/  F2FP.F16.F32.PACK_AB R104, R25, R24 ;  /* 0x000000181968723e */ /* 0x000fe400000000ff */
[----:B------:R-:W-:Y:S01]  /*6a10*/  F2FP.F16.F32.PACK_AB R105, R31, R26 ;  /* 0x0000001a1f69723e */ /* 0x000fe200000000ff */
[----:B------:R1:W-:Y:S01]  /*6a20*/  STS.128 [R47+0x20], R68 ;  /* 0x000020442f007388 */ /* 0x0003e20000000c00 */
[----:B------:R-:W-:Y:S02]  /*6a30*/  F2FP.F16.F32.PACK_AB R106, R29, R28 ;  /* 0x0000001c1d6a723e */ /* 0x000fe400000000ff */
[----:B------:R-:W-:Y:S05]  /*6a40*/  F2FP.F16.F32.PACK_AB R107, R35, R30 ;  /* 0x0000001e236b723e */ /* 0x000fea00000000ff */
[----:B------:R1:W-:Y:S01]  /*6a50*/  STS.128 [R46+0x10], R104 ;  /* 0x000010682e007388 */ /* 0x0003e20000000c00 */
[----:B------:R-:W-:Y:S01]  /*6a60*/  @!PT LDS RZ, [RZ] ;  /* 0x00000000fffff984 */ /* 0x000fe20000000800 */
[----:B------:R-:W-:Y:S01]  /*6a70*/  @!PT LDS RZ, [RZ] ;  /* 0x00000000fffff984 */ /* 0x000fe20000000800 */
[----:B------:R-:W-:Y:S01]  /*6a80*/  @!PT LDS RZ, [RZ] ;  /* 0x00000000fffff984 */ /* 0x000fe20000000800 */
[----:B------:R-:W-:Y:S01]  /*6a90*/  @!PT LDS RZ, [RZ] ;  /* 0x00000000fffff984 */ /* 0x000fe20000000800 */
[----:B------:R3:W-:Y:S07]  /*6aa0*/  MEMBAR.ALL.CTA ;  /* 0x0000000000007992 */ /* 0x0007ee0000008000 */
[----:B---3--:R-:W3:Y:S02]  /*6ab0*/  FENCE.VIEW.ASYNC.S ;  /* 0x00000000000073c6 */ /* 0x008ee40000000000 */
[----:B---3--:R-:W-:Y:S06]  /*6ac0*/  BAR.SYNC.DEFER_BLOCKING 0x1, 0x80 ;  /* 0x0042000000007b1d */ /* 0x008fec0000010000 */
[----:B------:R-:W-:Y:S05]  /*6ad0*/  @P0 BRA `(.L_x_103) ;  /* 0x0000000000240947 */ /* 0x000fea0003800000 */
[----:B------:R-:W3:Y:S01]  /*6ae0*/  LDCU.64 UR6, c[0x0][0x348] ;  /* 0x00006900ff0677ac */ /* 0x000ee20008000a00 */
[----:B------:R-:W-:Y:S01]  /*6af0*/  R2UR UR5, R103 ;  /* 0x00000000670572ca */ /* 0x000fe200000e0000 */
[----:B------:R-:W-:Y:S11]  /*6b00*/  UMOV UR51, UR36 ;  /* 0x0000002400337c82 */ /* 0x000ff60008000000 */
[----:B------:R-:W-:Y:S01]  /*6b10*/  @!UPT UIADD3 URZ, UPT, UPT, URZ, URZ, URZ ;  /* 0x000000fffffff290 */ /* 0x000fe2000fffe0ff */
[----:B------:R-:W-:Y:S02]  /*6b20*/  UIADD3 UR48, UPT, UPT, UR47, 0x200, UR5 ;  /* 0x000002002f307890 */ /* 0x000fe4000fffe005 */
[----:B---3--:R-:W-:Y:S04]  /*6b30*/  UIADD3 UR4, UP0, UPT, UR6, 0x680, URZ ;  /* 0x0000068006047890 */ /* 0x008fe8000ff1e0ff */
[----:B------:R-:W-:Y:S09]  /*6b40*/  UIADD3.X UR5, UPT, UPT, URZ, UR7, URZ, UP0, !UPT ;  /* 0x00000007ff057290 */ /* 0x000ff200087fe4ff */
[----:B------:R3:W-:Y:S02]  /*6b50*/  UTMASTG.3D [UR48], [UR4] ;  /* 0x00000030040073b5 */ /* 0x0007e40008010000 */
[----:B---3--:R0:W-:Y:S02]  /*6b60*/  UTMACMDFLUSH ;  /* 0x00000000000079b7 */ /* 0x0081e40000000000 */
.L_x_103:
[----:B------:R-:W-:Y:S05]  /*6b70*/  BSYNC.RECONVERGENT B0 ;  /* 0x0000000000007941 */ /* 0x000fea0003800200 */
.L_x_102:
[----:B------:R-:W-:Y:S01]  /*6b80*/  UIADD3 UR44, UPT, UPT, UR46, 0x1, URZ ;  /* 0x000000012e2c7890 */ /* 0x000fe2000fffe0ff */
[----:B------:R-:W-:Y:S03]  /*6b90*/  BSSY.RECONVERGENT B0, `(.L_x_104) ;  /* 0x0000005000007945 */ /* 0x000fe60003800200 */
[----:B------:R-:W-:Y:S04]  /*6ba0*/  UISETP.NE.AND UP0, UPT, UR44, 0x3, UPT ;  /* 0x000000032c00788c */ /* 0x000fe8000bf05270 */
[----:B------:R-:W-:Y:S01]  /*6bb0*/  USEL UR45, UR44, URZ, UP0 ;  /* 0x000000ff2c2d7287 */ /* 0x000fe20008000000 */
[----:B------:R-:W-:Y:S11]  /*6bc0*/  @P0 BRA `(.L_x_105) ;  /* 0x0000000000040947 */ /* 0x000ff60003800000 */
[----:B------:R-:W-:Y:S04]  /*6bd0*/  DEPBAR.LE SB0, 0x1 ;  /* 0x000080400000791a */ /* 0x000fe80000000000 */
.L_x_105:
[----:B------:R-:W-:Y:S05]  /*6be0*/  BSYNC.RECONVERGENT B0 ;  /* 0x0000000000007941 */ /* 0x000fea0003800200 */
.L_x_104:
[----:B------:R-:W-:Y:S01]  /*6bf0*/  BAR.SYNC.DEFER_BLOCKING 0x1, 0x80 ;  /* 0x0042000000007b1d */ /* 0x000fe20000010000 */
[----:B------:R-:W-:Y:S01]  /*6c00*/  ISETP.NE.AND P1, PT, R101, RZ, PT ;  /* 0x000000ff6500720c */ /* 0x000fe20003f25270 */
[----:B------:R-:W-:Y:S01]  /*6c10*/  UISETP.NE.AND UP0, UPT, UR53, URZ, UPT ;  /* 0x000000ff3500728c */ /* 0x000fe2000bf05270 */
[----:B------:R-:W-:Y:S11]  /*6c20*/  LEA R3, R109, UR47, 0x3 ;  /* 0x0000002f6d037c11 */ /* 0x000ff6000f8e18ff */
[----:B------:R-:W-:Y:S01]  /*6c30*/  @P1 SHF.L.U32 R4, R110, 0x1f, RZ ;  /* 0x0000001f6e041819 */ /* 0x000fe200000006ff */
[----:B------:R-:W-:Y:S06]  /*6c40*/  BRA.U !UP0, `(.L_x_106) ;  /* 0x0000000108247547 */ /* 0x000fec000b800000 */
[----:B------:R-:W3:Y:S01]  /*6c50*/  S2R R0, SR_CgaCtaId ;  /* 0x0000000000007919 */ /* 0x000ee20000008800 */
[----:B------:R-:W-:Y:S01]  /*6c60*/  IMAD.U32 R2, RZ, RZ, UR52 ;  /* 0x00000034ff027e24 */ /* 0x000fe2000f8e00ff */
[----:B------:R-:W-:Y:S04]  /*6c70*/  UIADD3 UR4, UPT, UPT, UR52, 0x1, URZ ;  /* 0x0000000134047890 */ /* 0x000fe8000fffe0ff */
[----:B------:R-:W-:Y:S01]  /*6c80*/  @P1 LEA R2, R2, UR47, 0x3 ;  /* 0x0000002f02021c11 */ /* 0x000fe2000f8e18ff */
[----:B------:R-:W-:Y:S04]  /*6c90*/  UISETP.NE.AND UP0, UPT, UR4, 0x3, UPT ;  /* 0x000000030400788c */ /* 0x000fe8000bf05270 */
[----:B------:R-:W-:Y:S01]  /*6ca0*/  @P1 VIADD R5, R2, 0x68 ;  /* 0x0000006802051836 */ /* 0x000fe20000000000 */
[----:B------:R-:W-:Y:S04]  /*6cb0*/  USEL UR52, UR4, URZ, UP0 ;  /* 0x000000ff04347287 */ /* 0x000fe80008000000 */
[----:B---3--:R-:W-:Y:S04]  /*6cc0*/  @P1 PRMT R0, R0, 0x654, R5 ;  /* 0x0000065400001816 */ /* 0x008fe80000000005 */
[----:B------:R3:W-:Y:S04]  /*6cd0*/  @P1 SYNCS.ARRIVE.TRANS64.RED.A1T0 RZ, [R0+URZ], RZ ;  /* 0x000000ff00ff19a7 */ /* 0x0007e800081004ff */
.L_x_106:
[----:B------:R-:W4:Y:S01]  /*6ce0*/  @P1 SYNCS.PHASECHK.TRANS64.TRYWAIT P0, [R3+URZ+0x50], R4 ;  /* 0x00005004030015a7 */ /* 0x000f2200080011ff */
[----:B------:R-:W-:Y:S01]  /*6cf0*/  BSSY B1, `(.L_x_107) ;  /* 0x0000015000017945 */ /* 0x000fe20003800000 */
[----:B----4-:R-:W-:Y:S03]  /*6d00*/  @P1 SEL R108, RZ, 0x1, !P0 ;  /* 0x00000001ff6c1807 */ /* 0x010fe60004000000 */
[----:B------:R-:W-:Y:S05]  /*6d10*/  @!P1 BRA `(.L_x_108) ;  /* 0x0000000000489947 */ /* 0x000fea0003800000 */
[----:B------:R-:W-:Y:S01]  /*6d20*/  ISETP.NE.AND P1, PT, R111, RZ, PT ;  /* 0x000000ff6f00720c */ /* 0x000fe20003f25270 */
[----:B------:R-:W-:Y:S01]  /*6d30*/  BSSY B0, `(.L_x_109) ;  /* 0x000000a000007945 */ /* 0x000fe20003800000 */
[----:B------:R-:W-:Y:S11]  /*6d40*/  ISETP.NE.AND P0, PT, R108, RZ, PT ;  /* 0x000000ff6c00720c */ /* 0x000ff60003f05270 */
[----:B------:R-:W-:Y:S04]  /*6d50*/  @P1 IMAD R109, R109, 0x2000, R96 ;  /* 0x000020006d6d1824 */ /* 0x000fe800078e0260 */
[----:B------:R-:W-:Y:S01]  /*6d60*/  @P1 IMAD.IADD R4, R81, 0x1, R109 ;  /* 0x0000000151041824 */ /* 0x000fe200078e026d */
[----:B------:R-:W-:Y:S03]  /*6d70*/  @P1 IADD3 R2, PT, PT, R80, R109, RZ ;  /* 0x0000006d50021210 */ /* 0x000fe60007ffe0ff */
[----:B---3--:R-:W-:Y:S01]  /*6d80*/  @P1 IMAD.IADD R0, R95, 0x1, R4 ;  /* 0x000000015f001824 */ /* 0x008fe200078e0204 */
[----:B------:R-:W-:Y:S06]  /*6d90*/  @P0 BRA `(.L_x_110) ;  /* 0x00000000000c0947 */ /* 0x000fec0003800000 */
[----:B------:R-:W-:Y:S04]  /*6da0*/  SHF.L.U32 R110, R110, 0x1f, RZ ;  /* 0x0000001f6e6e7819 */ /* 0x000fe800000006ff */
[----:B------:R-:W3:Y:S02]  /*6db0*/  SYNCS.PHASECHK.TRANS64.TRYWAIT P0, [R3+URZ+0x50], R110 ;  /* 0x0000506e030075a7 */ /* 0x000ee400080011ff */
[----:B---3--:R-:W-:Y:S05]  /*6dc0*/  @!P0 BRA `(.L_x_111) ;  /* 0x00000018005c8947 */ /* 0x008fea0003800000 */
.L_x_110:
[----:B------:R-:W-:Y:S05]  /*6dd0*/  BSYNC B0 ;  /* 0x0000000000007941 */ /* 0x000fea0003800000 */
.L_x_109:
[----:B------:R-:W-:Y:S11]  /*6de0*/  ISETP.NE.AND P0, PT, R111, RZ, PT ;  /* 0x000000ff6f00720c */ /* 0x000ff60003f05270 */
[----:B------:R-:W-:Y:S02]  /*6df0*/  @!UPT UIADD3 URZ, UPT, UPT, URZ, URZ, URZ ;  /* 0x000000fffffff290 */ /* 0x000fe4000fffe0ff */
[----:B------:R4:W1:Y:S04]  /*6e00*/  @P0 LDS.128 R48, [R109] ;  /* 0x000000006d300984 */ /* 0x0008680000000c00 */
[----:B------:R4:W1:Y:S04]  /*6e10*/  @P0 LDS.128 R64, [R2+0x20] ;  /* 0x0000200002400984 */ /* 0x0008680000000c00 */
[----:B------:R4:W1:Y:S04]  /*6e20*/  @P0 LDS.128 R56, [R4+0x10] ;  /* 0x0000100004380984 */ /* 0x0008680000000c00 */
[----:B------:R4:W1:Y:S02]  /*6e30*/  @P0 LDS.128 R72, [R0+0x10] ;  /* 0x0000100000480984 */ /* 0x0008640000000c00 */
.L_x_108:
[----:B------:R-:W-:Y:S05]  /*6e40*/  BSYNC B1 ;  /* 0x0000000000017941 */ /* 0x000fea0003800000 */
.L_x_107:
[----:B---34-:R-:W-:Y:S05]  /*6e50*/  VIADD R0, R39, 0x20 ;  /* 0x0000002027007836 */ /* 0x018fea0000000000 */
[----:B------:R-:W-:Y:S04]  /*6e60*/  SHF.R.U32.HI R0, RZ, 0x15, R0 ;  /* 0x00000015ff007819 */ /* 0x000fe80000011600 */
[----:B------:R-:W-:Y:S11]  /*6e70*/  LOP3.LUT P0, RZ, R0, 0x3, R85, 0x48, !PT ;  /* 0x0000000300ff7812 */ /* 0x000ff60007804855 */
[----:B------:R-:W-:Y:S02]  /*6e80*/  @!UPT UIADD3 URZ, UPT, UPT, URZ, URZ, URZ ;  /* 0x000000fffffff290 */ /* 0x000fe4000fffe0ff */
[----:B------:R-:W-:Y:S05]  /*6e90*/  @!P0 BRA `(.L_x_112) ;  /* 0x0000000000408947 */ /* 0x000fea0003800000 */
[----:B------:R-:W3:Y:S01]  /*6ea0*/  LDCU.64 UR8, c[0x4][0x70] ;  /* 0x01000e00ff0877ac */ /* 0x000ee20008000a00 */
[----:B------:R-:W-:Y:S01]  /*6eb0*/  MOV R3, 0x0 ;  /* 0x0000000000037802 */ /* 0x000fe20000000f00 */
[----:B------:R-:W-:Y:S02]  /*6ec0*/  HFMA2 R12, -RZ, RZ, 0, 5.9604644775390625e-08 ;  /* 0x00000001ff0c7431 */ /* 0x000fe400000001ff */
[----:B------:R-:W-:Y:S02]  /*6ed0*/  IMAD.MOV.U32 R8, RZ, RZ, 0x192 ;  /* 0x00000192ff087424 */ /* 0x000fe400078e00ff */
[----:B------:R-:W-:Y:S01]  /*6ee0*/  IMAD.MOV.U32 R13, RZ, RZ, RZ ;  /* 0x000000ffff0d7224 */ /* 0x000fe200078e00ff */
[----:B------:R-:W4:Y:S01]  /*6ef0*/  LDCU.64 UR6, c[0x4][0x78] ;  /* 0x01000f00ff0677ac */ /* 0x000f220008000a00 */
[----:B------:R-:W1:Y:S01]  /*6f00*/  LDC.64 R2, c[0x4][R3] ;  /* 0x0100000003027b82 */ /* 0x000e620000000a00 */
[----:B------:R-:W5:Y:S01]  /*6f10*/  LDCU.64 UR4, c[0x4][0x10] ;  /* 0x01000200ff0477ac */ /* 0x000f620008000a00 */
[----:B---3--:R-:W-:Y:S01]  /*6f20*/  MOV R5, UR9 ;  /* 0x0000000900057c02 */ /* 0x008fe20008000f00 */
[----:B------:R-:W-:Y:S01]  /*6f30*/  IMAD.U32 R4, RZ, RZ, UR8 ;  /* 0x00000008ff047e24 */ /* 0x000fe2000f8e00ff */
[----:B----4-:R-:W-:Y:S01]  /*6f40*/  MOV R7, UR7 ;  /* 0x0000000700077c02 */ /* 0x010fe20008000f00 */
[----:B------:R-:W-:Y:S01]  /*6f50*/  IMAD.U32 R6, RZ, RZ, UR6 ;  /* 0x00000006ff067e24 */ /* 0x000fe2000f8e00ff */
[----:B-----5:R-:W-:Y:S01]  /*6f60*/  MOV R11, UR5 ;  /* 0x00000005000b7c02 */ /* 0x020fe20008000f00 */
[----:B------:R-:W-:Y:S02]  /*6f70*/  IMAD.U32 R10, RZ, RZ, UR4 ;  /* 0x00000004ff0a7e24 */ /* 0x000fe4000f8e00ff */
[----:B------:R-:W-:Y:S07]  /*6f80*/  LEPC R20, `(.L_x_112) ;  /* 0x000000001014794e */ /* 0x000fee0000000000 */
[----:B-12---:R-:W-:Y:S05]  /*6f90*/  CALL.ABS.NOINC R2 ;  /* 0x0000000002007343 */ /* 0x006fea0003c00000 */
.L_x_112:
[----:B------:R-:W-:Y:S01]  /*6fa0*/  ISETP.NE.AND P0, PT, R97, RZ, PT ;  /* 0x000000ff6100720c */ /* 0x000fe20003f05270 */
[----:B------:R-:W-:Y:S05]  /*6fb0*/  WARPSYNC.ALL ;  /* 0x0000000000007948 */ /* 0x000fea0003800000 */
[----:B------:R-:W-:Y:S01]  /*6fc0*/  R2UR UR4, R39 ;  /* 0x00000000270472ca */ /* 0x000fe200000e0000 */
[----:B------:R-:W3:Y:S01]  /*6fd0*/  S2UR UR6, SR_CgaCtaId ;  /* 0x00000000000679c3 */ /* 0x000ee20000008800 */
[----:B------:R-:W-:Y:S01]  /*6fe0*/  R2UR UR5, R102 ;  /* 0x00000000660572ca */ /* 0x000fe200000e0000 */
[--C-:B-1----:R-:W-:Y:S01]  /*6ff0*/  HADD2.F32 R40, -RZ, R48.reuse.H0_H0 ;  /* 0x20000030ff287230 */ /* 0x102fe20000004100 */
[----:B------:R-:W-:Y:S01]  /*7000*/  BSSY.RECONVERGENT B0, `(.L_x_113) ;  /* 0x000008f000007945 */ /* 0x000fe20003800200 */
[----:B------:R-:W-:Y:S02]  /*7010*/  HADD2.F32 R42, -RZ, R48.H1_H1 ;  /* 0x30000030ff2a7230 */ /* 0x000fe40000004100 */
[--C-:B------:R-:W-:Y:S02]  /*7020*/  HADD2.F32 R43, -RZ, R49.reuse.H0_H0 ;  /* 0x20000031ff2b7230 */ /* 0x100fe40000004100 */
[----:B------:R-:W-:Y:S02]  /*7030*/  HADD2.F32 R44, -RZ, R49.H1_H1 ;  /* 0x30000031ff2c7230 */ /* 0x000fe40000004100 */
[--C-:B------:R-:W-:Y:S02]  /*7040*/  HADD2.F32 R45, -RZ, R50.reuse.H0_H0 ;  /* 0x20000032ff2d7230 */ /* 0x100fe40000004100 */
[----:B------:R-:W1:Y:S01]  /*7050*/  LDTM.x32 R4, tmem[UR4+0x20] ;  /* 0x00002004000479ee */ /* 0x000e6200082c0000 */
[----:B------:R-:W-:Y:S01]  /*7060*/  NOP ;  /* 0x0000000000007918 */ /* 0x000fe20000000000 */
[----:B------:R-:W-:Y:S01]  /*7070*/  USHF.L.U32 UR4, UR45, 0xd, URZ ;  /* 0x0000000d2d047899 */ /* 0x000fe200080006ff */
[----:B--2---:R-:W-:Y:S01]  /*7080*/  HADD2.F32 R46, -RZ, R50.H1_H1 ;  /* 0x30000032ff2e7230 */ /* 0x004fe20000004100 */
[----:B------:R-:W-:Y:S01]  /*7090*/  UIADD3 UR5, UPT, UPT, UR5, 0xd0, URZ ;  /* 0x000000d005057890 */ /* 0x000fe2000fffe0ff */
[--C-:B------:R-:W-:Y:S02]  /*70a0*/  HADD2.F32 R47, -RZ, R51.reuse.H0_H0 ;  /* 0x20000033ff2f7230 */ /* 0x100fe40000004100 */
[----:B------:R-:W-:Y:S01]  /*70b0*/  HADD2.F32 R49, -RZ, R51.H1_H1 ;  /* 0x30000033ff317230 */ /* 0x000fe20000004100 */
[----:B------:R-:W-:Y:S01]  /*70c0*/  IADD3 R103, PT, PT, R96, UR4, RZ ;  /* 0x0000000460677c10 */ /* 0x000fe2000fffe0ff */
[--C-:B------:R-:W-:Y:S02]  /*70d0*/  HADD2.F32 R48, -RZ, R56.reuse.H0_H0 ;  /* 0x20000038ff307230 */ /* 0x100fe40000004100 */
[----:B------:R-:W-:Y:S01]  /*70e0*/  HADD2.F32 R51, -RZ, R56.H1_H1 ;  /* 0x30000038ff337230 */ /* 0x000fe20000004100 */
[-C--:B------:R-:W-:Y:S01]  /*70f0*/  IADD3 R102, PT, PT, R81, R103.reuse, RZ ;  /* 0x0000006751667210 */ /* 0x080fe20007ffe0ff */
[--C-:B------:R-:W-:Y:S01]  /*7100*/  HADD2.F32 R50, -RZ, R57.reuse.H0_H0 ;  /* 0x20000039ff327230 */ /* 0x100fe20000004100 */
[----:B------:R-:W-:Y:S01]  /*7110*/  IADD3 R103, PT, PT, R80, R103, RZ ;  /* 0x0000006750677210 */ /* 0x000fe20007ffe0ff */
[----:B------:R-:W-:Y:S01]  /*7120*/  HADD2.F32 R52, -RZ, R57.H1_H1 ;  /* 0x30000039ff347230 */ /* 0x000fe20000004100 */
[----:B------:R-:W-:Y:S01]  /*7130*/  IADD3 R116, PT, PT, R95, R102, RZ ;  /* 0x000000665f747210 */ /* 0x000fe20007ffe0ff */
[--C-:B------:R-:W-:Y:S02]  /*7140*/  HADD2.F32 R53, -RZ, R58.reuse.H0_H0 ;  /* 0x2000003aff357230 */ /* 0x100fe40000004100 */
[----:B------:R-:W-:Y:S02]  /*7150*/  HADD2.F32 R54, -RZ, R58.H1_H1 ;  /* 0x3000003aff367230 */ /* 0x000fe40000004100 */
[--C-:B------:R-:W-:Y:S02]  /*7160*/  HADD2.F32 R55, -RZ, R59.reuse.H0_H0 ;  /* 0x2000003bff377230 */ /* 0x100fe40000004100 */
[----:B------:R-:W-:Y:S01]  /*7170*/  HADD2.F32 R56, -RZ, R59.H1_H1 ;  /* 0x3000003bff387230 */ /* 0x000fe20000004100 */
[----:B---3--:R-:W-:Y:S01]  /*7180*/  UPRMT UR5, UR6, 0x654, UR5 ;  /* 0x0000065406057896 */ /* 0x008fe20008000005 */
[C---:B-1----:R-:W-:Y:S01]  /*7190*/  FMUL R4, R38.reuse, R4 ;  /* 0x0000000426047220 */ /* 0x042fe20000400000 */
[C---:B------:R-:W-:Y:S01]  /*71a0*/  FMUL R5, R38.reuse, R5 ;  /* 0x0000000526057220 */ /* 0x040fe20000400000 */
[C---:B------:R-:W-:Y:S01]  /*71b0*/  FMUL R6, R38.reuse, R6 ;  /* 0x0000000626067220 */ /* 0x040fe20000400000 */
[C---:B------:R-:W-:Y:S01]  /*71c0*/  FMUL R7, R38.reuse, R7 ;  /* 0x0000000726077220 */ /* 0x040fe20000400000 */
[C---:B------:R-:W-:Y:S01]  /*71d0*/  FFMA R4, R41.reuse, R40, R4 ;  /* 0x0000002829047223 */ /* 0x040fe20000000004 */
[C---:B------:R-:W-:Y:S01]  /*71e0*/  FFMA R5, R41.reuse, R42, R5 ;  /* 0x0000002a29057223 */ /* 0x040fe20000000005 */
[C---:B------:R-:W-:Y:S01]  /*71f0*/  FFMA R6, R41.reuse, R43, R6 ;  /* 0x0000002b29067223 */ /* 0x040fe20000000006 */
[----:B------:R-:W-:Y:S01]  /*7200*/  FFMA R7, R41, R44, R7 ;  /* 0x0000002c29077223 */ /* 0x000fe20000000007 */
[----:B------:R-:W-:Y:S01]  /*7210*/  SYNCS.ARRIVE.TRANS64.RED.A1T0 RZ, [UR5], RZ ;  /* 0x000000ffffff79a7 */ /* 0x000fe20008100405 */
[C---:B------:R-:W-:Y:S01]  /*7220*/  FMUL R8, R38.reuse, R8 ;  /* 0x0000000826087220 */ /* 0x040fe20000400000 */
[----:B------:R-:W-:Y:S01]  /*7230*/  F2FP.F16.F32.PACK_AB R80, R5, R4 ;  /* 0x000000040550723e */ /* 0x000fe200000000ff */
[C---:B------:R-:W-:Y:S01]  /*7240*/  FMUL R9, R38.reuse, R9 ;  /* 0x0000000926097220 */ /* 0x040fe20000400000 */
[----:B------:R-:W-:Y:S01]  /*7250*/  F2FP.F16.F32.PACK_AB R81, R7, R6 ;  /* 0x000000060751723e */ /* 0x000fe200000000ff */
[C---:B------:R-:W-:Y:S01]  /*7260*/  FFMA R8, R41.reuse, R45, R8 ;  /* 0x0000002d29087223 */ /* 0x040fe20000000008 */
[C---:B------:R-:W-:Y:S01]  /*7270*/  FMUL R0, R38.reuse, R10 ;  /* 0x0000000a26007220 */ /* 0x040fe20000400000 */
[C---:B------:R-:W-:Y:S01]  /*7280*/  FFMA R9, R41.reuse, R46, R9 ;  /* 0x0000002e29097223 */ /* 0x040fe20000000009 */
[C---:B------:R-:W-:Y:S01]  /*7290*/  FMUL R2, R38.reuse, R11 ;  /* 0x0000000b26027220 */ /* 0x040fe20000400000 */
[C---:B------:R-:W-:Y:S01]  /*72a0*/  FMUL R3, R38.reuse, R12 ;  /* 0x0000000c26037220 */ /* 0x040fe20000400000 */
[----:B------:R-:W-:Y:S01]  /*72b0*/  FFMA R0, R41, R47, R0 ;  /* 0x0000002f29007223 */ /* 0x000fe20000000000 */
[C---:B------:R-:W-:Y:S01]  /*72c0*/  FMUL R10, R38.reuse, R13 ;  /* 0x0000000d260a7220 */ /* 0x040fe20000400000 */
[----:B------:R-:W-:Y:S01]  /*72d0*/  F2FP.F16.F32.PACK_AB R82, R9, R8 ;  /* 0x000000080952723e */ /* 0x000fe200000000ff */
[C---:B------:R-:W-:Y:S01]  /*72e0*/  FFMA R2, R41.reuse, R49, R2 ;  /* 0x0000003129027223 */ /* 0x040fe20000000002 */
[C---:B------:R-:W-:Y:S01]  /*72f0*/  FFMA R3, R41.reuse, R48, R3 ;  /* 0x0000003029037223 */ /* 0x040fe20000000003 */
[C---:B------:R-:W-:Y:S01]  /*7300*/  FFMA R10, R41.reuse, R51, R10 ;  /* 0x00000033290a7223 */ /* 0x040fe2000000000a */
[C---:B------:R-:W-:Y:S01]  /*7310*/  FMUL R11, R38.reuse, R14 ;  /* 0x0000000e260b7220 */ /* 0x040fe20000400000 */
[C---:B------:R-:W-:Y:S01]  /*7320*/  FMUL R15, R38.reuse, R15 ;  /* 0x0000000f260f7220 */ /* 0x040fe20000400000 */
[C---:B------:R-:W-:Y:S01]  /*7330*/  FMUL R12, R38.reuse, R16 ;  /* 0x00000010260c7220 */ /* 0x040fe20000400000 */
[C---:B------:R-:W-:Y:S01]  /*7340*/  FMUL R13, R38.reuse, R17 ;  /* 0x00000011260d7220 */ /* 0x040fe20000400000 */
[C---:B------:R-:W-:Y:S01]  /*7350*/  FFMA R11, R41.reuse, R50, R11 ;  /* 0x00000032290b7223 */ /* 0x040fe2000000000b */
[C---:B------:R-:W-:Y:S01]  /*7360*/  FMUL R14, R38.reuse, R18 ;  /* 0x00000012260e7220 */ /* 0x040fe20000400000 */
[C---:B------:R-:W-:Y:S01]  /*7370*/  FFMA R15, R41.reuse, R52, R15 ;  /* 0x00000034290f7223 */ /* 0x040fe2000000000f */
[--C-:B------:R-:W-:Y:S02]  /*7380*/  HADD2.F32 R57, -RZ, R64.reuse.H0_H0 ;  /* 0x20000040ff397230 */ /* 0x100fe40000004100 */
[----:B------:R-:W-:Y:S01]  /*7390*/  FMUL R19, R38, R19 ;  /* 0x0000001326137220 */ /* 0x000fe20000400000 */
[----:B------:R-:W-:Y:S01]  /*73a0*/  F2FP.F16.F32.PACK_AB R83, R2, R0 ;  /* 0x000000000253723e */ /* 0x000fe200000000ff */
[C---:B------:R-:W-:Y:S01]  /*73b0*/  FFMA R12, R41.reuse, R53, R12 ;  /* 0x00000035290c7223 */ /* 0x040fe2000000000c */
[----:B------:R-:W-:Y:S02]  /*73c0*/  HADD2.F32 R58, -RZ, R64.H1_H1 ;  /* 0x30000040ff3a7230 */ /* 0x000fe40000004100 */
[C---:B------:R-:W-:Y:S01]  /*73d0*/  FMUL R16, R38.reuse, R20 ;  /* 0x0000001426107220 */ /* 0x040fe20000400000 */
[C---:B------:R-:W-:Y:S01]  /*73e0*/  FFMA R13, R41.reuse, R54, R13 ;  /* 0x00000036290d7223 */ /* 0x040fe2000000000d */
[----:B------:R1:W-:Y:S01]  /*73f0*/  STS.128 [R96+UR4], R80 ;  /* 0x0000005060007988 */ /* 0x0003e20008000c04 */
[--C-:B------:R-:W-:Y:S02]  /*7400*/  HADD2.F32 R59, -RZ, R65.reuse.H0_H0 ;  /* 0x20000041ff3b7230 */ /* 0x100fe40000004100 */
[C---:B------:R-:W-:Y:S01]  /*7410*/  FMUL R17, R38.reuse, R21 ;  /* 0x0000001526117220 */ /* 0x040fe20000400000 */
[C---:B------:R-:W-:Y:S01]  /*7420*/  FFMA R14, R41.reuse, R55, R14 ;  /* 0x00000037290e7223 */ /* 0x040fe2000000000e */
[----:B------:R-:W-:Y:S02]  /*7430*/  HADD2.F32 R60, -RZ, R65.H1_H1 ;  /* 0x30000041ff3c7230 */ /* 0x000fe40000004100 */
[C---:B------:R-:W-:Y:S01]  /*7440*/  FMUL R18, R38.reuse, R22 ;  /* 0x0000001626127220 */ /* 0x040fe20000400000 */
[C---:B------:R-:W-:Y:S01]  /*7450*/  FFMA R19, R41.reuse, R56, R19 ;  /* 0x0000003829137223 */ /* 0x040fe20000000013 */
        /* <DEDUP_REMOVED lines=13> */
[----:B------:R-:W-:Y:S01]  /*7530*/  FMUL R27, R38, R27 ;  /* 0x0000001b261b7220 */ /* 0x000fe20000400000 */
[----:B------:R-:W-:Y:S01]  /*7540*/  F2FP.F16.F32.PACK_AB R104, R10, R3 ;  /* 0x000000030a68723e */ /* 0x000fe200000000ff */
[----:B------:R-:W-:Y:S01]  /*7550*/  FFMA R20, R41, R61, R20 ;  /* 0x0000003d29147223 */ /* 0x000fe20000000014 */
[----:B------:R-:W-:Y:S01]  /*7560*/  F2FP.F16.F32.PACK_AB R105, R15, R11 ;  /* 0x0000000b0f69723e */ /* 0x000fe200000000ff */
[----:B------:R-:W-:Y:S01]  /*7570*/  HADD2.F32 R66, -RZ, R72.H1_H1 ;  /* 0x30000048ff427230 */ /* 0x000fe20000004100 */
[----:B------:R-:W-:Y:S01]  /*7580*/  F2FP.F16.F32.PACK_AB R106, R13, R12 ;  /* 0x0000000c0d6a723e */ /* 0x000fe200000000ff */
[C---:B------:R-:W-:Y:S01]  /*7590*/  FMUL R24, R38.reuse, R28 ;  /* 0x0000001c26187220 */ /* 0x040fe20000400000 */
[----:B------:R-:W-:Y:S01]  /*75a0*/  F2FP.F16.F32.PACK_AB R107, R19, R14 ;  /* 0x0000000e136b723e */ /* 0x000fe200000000ff */
[C---:B------:R-:W-:Y:S01]  /*75b0*/  FFMA R21, R41.reuse, R62, R21 ;  /* 0x0000003e29157223 */ /* 0x040fe20000000015 */
[--C-:B------:R-:W-:Y:S02]  /*75c0*/  HADD2.F32 R67, -RZ, R73.reuse.H0_H0 ;  /* 0x20000049ff437230 */ /* 0x100fe40000004100 */
[C---:B------:R-:W-:Y:S01]  /*75d0*/  FMUL R25, R38.reuse, R29 ;  /* 0x0000001d26197220 */ /* 0x040fe20000400000 */
[C---:B------:R-:W-:Y:S01]  /*75e0*/  FFMA R22, R41.reuse, R63, R22 ;  /* 0x0000003f29167223 */ /* 0x040fe20000000016 */
[----:B------:R1:W-:Y:S01]  /*75f0*/  STS.128 [R102+0x10], R104 ;  /* 0x0000106866007388 */ /* 0x0003e20000000c00 */
        /* <DEDUP_REMOVED lines=35> */
[----:B--2---:R-:W2:Y:S02]  /*7830*/  FENCE.VIEW.ASYNC.S ;  /* 0x00000000000073c6 */ /* 0x004ea40000000000 */
[----:B--2---:R-:W-:Y:S06]  /*7840*/  BAR.SYNC.DEFER_BLOCKING 0x1, 0x80 ;  /* 0x0042000000007b1d */ /* 0x004fec0000010000 */
[----:B------:R-:W-:Y:S05]  /*7850*/  @P0 BRA `(.L_x_114) ;  /* 0x0000000000240947 */ /* 0x000fea0003800000 */
[----:B------:R-:W2:Y:S01]  /*7860*/  LDCU.64 UR10, c[0x0][0x348] ;  /* 0x00006900ff0a77ac */ /* 0x000ea20008000a00 */
[----:B------:R-:W-:Y:S02]  /*7870*/  UIADD3 UR9, UPT, UPT, UR49, 0x20, URZ ;  /* 0x0000002031097890 */ /* 0x000fe4000fffe0ff */
[----:B------:R-:W-:Y:S02]  /*7880*/  UIADD3 UR8, UPT, UPT, UR47, 0x200, UR4 ;  /* 0x000002002f087890 */ /* 0x000fe4000fffe004 */
[----:B--2---:R-:W-:Y:S03]  /*7890*/  UIADD3 UR6, UP0, UPT, UR10, 0x680, URZ ;  /* 0x000006800a067890 */ /* 0x004fe6000ff1e0ff */
[----:B------:R-:W-:Y:S01]  /*78a0*/  UMOV UR10, UR50 ;  /* 0x00000032000a7c82 */ /* 0x000fe20008000000 */
[----:B------:R-:W-:Y:S03]  /*78b0*/  UIADD3.X UR7, UPT, UPT, URZ, UR11, URZ, UP0, !UPT ;  /* 0x0000000bff077290 */ /* 0x000fe600087fe4ff */
[----:B------:R-:W-:Y:S06]  /*78c0*/  UMOV UR11, UR36 ;  /* 0x00000024000b7c82 */ /* 0x000fec0008000000 */
[----:B------:R2:W-:Y:S02]  /*78d0*/  UTMASTG.3D [UR8], [UR6] ;  /* 0x00000008060073b5 */ /* 0x0005e40008010000 */
[----:B--2---:R0:W-:Y:S02]  /*78e0*/  UTMACMDFLUSH ;  /* 0x00000000000079b7 */ /* 0x0041e40000000000 */
.L_x_114:
[----:B------:R-:W-:Y:S05]  /*78f0*/  BSYNC.RECONVERGENT B0 ;  /* 0x0000000000007941 */ /* 0x000fea0003800200 */
.L_x_113:
[----:B------:R-:W-:Y:S01]  /*7900*/  UIADD3 UR4, UPT, UPT, UR45, 0x1, URZ ;  /* 0x000000012d047890 */ /* 0x000fe2000fffe0ff */
[----:B------:R-:W-:Y:S03]  /*7910*/  BSSY.RECONVERGENT B0, `(.L_x_115) ;  /* 0x0000008000007945 */ /* 0x000fe60003800200 */
[----:B------:R-:W-:Y:S04]  /*7920*/  UISETP.NE.AND UP0, UPT, UR4, 0x3, UPT ;  /* 0x000000030400788c */ /* 0x000fe8000bf05270 */
[----:B------:R-:W-:Y:S02]  /*7930*/  UISETP.EQ.XOR UP1, UPT, UR44, 0x3, !UP0 ;  /* 0x000000032c00788c */ /* 0x000fe4000c722a70 */
[----:B------:R-:W-:Y:S02]  /*7940*/  USEL UR46, UR4, URZ, UP0 ;  /* 0x000000ff042e7287 */ /* 0x000fe40008000000 */
[----:B------:R-:W-:Y:S04]  /*7950*/  USEL UR5, URZ, 0x1, !UP1 ;  /* 0x00000001ff057887 */ /* 0x000fe8000c800000 */
[----:B------:R-:W-:Y:S01]  /*7960*/  ULOP3.LUT UR54, UR54, UR5, URZ, 0x3c, !UPT ;  /* 0x0000000536367292 */ /* 0x000fe2000f8e3cff */
[----:B------:R-:W-:Y:S11]  /*7970*/  @P0 BRA `(.L_x_116) ;  /* 0x0000000000040947 */ /* 0x000ff60003800000 */
[----:B------:R-:W-:Y:S04]  /*7980*/  DEPBAR.LE SB0, 0x1 ;  /* 0x000080400000791a */ /* 0x000fe80000000000 */
.L_x_116:
[----:B------:R-:W-:Y:S05]  /*7990*/  BSYNC.RECONVERGENT B0 ;  /* 0x0000000000007941 */ /* 0x000fea0003800200 */
.L_x_115:
[----:B------:R-:W-:Y:S01]  /*79a0*/  BAR.SYNC.DEFER_BLOCKING 0x1, 0x80 ;  /* 0x0042000000007b1d */ /* 0x000fe20000010000 */
[----:B------:R-:W-:Y:S01]  /*79b0*/  UISETP.NE.AND UP0, UPT, UR53, -0x2, UPT ;  /* 0xfffffffe3500788c */ /* 0x000fe2000bf05270 */
[----:B------:R-:W-:Y:S08]  /*79c0*/  IADD3 R0, PT, PT, R36, 0x1, RZ ;  /* 0x0000000124007810 */ /* 0x000ff00007ffe0ff */
[----:B------:R-:W-:Y:S05]  /*79d0*/  BRA.U !UP0, `(.L_x_117) ;  /* 0x0000000108287547 */ /* 0x000fea000b800000 */
[----:B------:R-:W2:Y:S01]  /*79e0*/  S2R R2, SR_CgaCtaId ;  /* 0x0000000000027919 */ /* 0x000ea20000008800 */
[----:B------:R-:W-:Y:S01]  /*79f0*/  ISETP.NE.AND P0, PT, R101, RZ, PT ;  /* 0x000000ff6500720c */ /* 0x000fe20003f05270 */
[----:B------:R-:W-:Y:S01]  /*7a00*/  IMAD.U32 R3, RZ, RZ, UR52 ;  /* 0x00000034ff037e24 */ /* 0x000fe2000f8e00ff */
[----:B------:R-:W-:Y:S04]  /*7a10*/  UIADD3 UR4, UPT, UPT, UR52, 0x1, URZ ;  /* 0x0000000134047890 */ /* 0x000fe8000fffe0ff */
[----:B------:R-:W-:Y:S04]  /*7a20*/  UISETP.NE.AND UP0, UPT, UR4, 0x3, UPT ;  /* 0x000000030400788c */ /* 0x000fe8000bf05270 */
[----:B------:R-:W-:Y:S03]  /*7a30*/  USEL UR52, UR4, URZ, UP0 ;  /* 0x000000ff04347287 */ /* 0x000fe60008000000 */
[----:B------:R-:W-:Y:S05]  /*7a40*/  @P0 LEA R3, R3, UR47, 0x3 ;  /* 0x0000002f03030c11 */ /* 0x000fea000f8e18ff */
[----:B------:R-:W-:Y:S05]  /*7a50*/  @P0 VIADD R3, R3, 0x68 ;  /* 0x0000006803030836 */ /* 0x000fea0000000000 */
[----:B--2---:R-:W-:Y:S04]  /*7a60*/  @P0 PRMT R2, R2, 0x654, R3 ;  /* 0x0000065402020816 */ /* 0x004fe80000000003 */
[----:B------:R2:W-:Y:S03]  /*7a70*/  @P0 SYNCS.ARRIVE.TRANS64.RED.A1T0 RZ, [R2+URZ], RZ ;  /* 0x000000ff02ff09a7 */ /* 0x0005e600081004ff */
.L_x_117:
[----:B------:R-:W-:Y:S01]  /*7a80*/  R2UR UR6, R100 ;  /* 0x00000000640672ca */ /* 0x000fe200000e0000 */
[----:B------:R-:W-:Y:S01]  /*7a90*/  UIADD3 UR53, UPT, UPT, UR53, 0x2, URZ ;  /* 0x0000000235357890 */ /* 0x000fe2000fffe0ff */
[----:B------:R-:W-:Y:S01]  /*7aa0*/  R2UR UR5, R86 ;  /* 0x00000000560572ca */ /* 0x000fe200000e0000 */
[----:B------:R-:W-:Y:S01]  /*7ab0*/  UMOV UR36, UR63 ;  /* 0x0000003f00247c82 */ /* 0x000fe20008000000 */
[----:B------:R-:W-:Y:S02]  /*7ac0*/  R2UR UR4, R87 ;  /* 0x00000000570472ca */ /* 0x000fe400000e0000 */
[----:B------:R-:W-:Y:S02]  /*7ad0*/  ISETP.NE.AND P0, PT, R90, 0x2, PT ;  /* 0x000000025a00780c */ /* 0x000fe40003f05270 */
[----:B------:R-:W-:Y:S02]  /*7ae0*/  ISETP.NE.AND P1, PT, R0, 0x4, PT ;  /* 0x000000040000780c */ /* 0x000fe40003f25270 */
[----:B--2---:R-:W-:Y:S02]  /*7af0*/  SEL R2, RZ, 0x1, P0 ;  /* 0x00000001ff027807 */ /* 0x004fe40000000000 */
[----:B------:R-:W-:Y:S01]  /*7b00*/  SEL R3, RZ, 0x1, P1 ;  /* 0x00000001ff037807 */ /* 0x000fe20000800000 */
[----:B------:R-:W-:Y:S01]  /*7b10*/  UISETP.NE.AND UP0, UPT, UR6, URZ, UPT ;  /* 0x000000ff0600728c */ /* 0x000fe2000bf05270 */
[----:B------:R-:W-:Y:S01]  /*7b20*/  LOP3.LUT R93, R93, R2, RZ, 0x3c, !PT ;  /* 0x000000025d5d7212 */ /* 0x000fe200078e3cff */
[----:B------:R-:W-:Y:S01]  /*7b30*/  UIADD3 UR30, UPT, UPT, UR37, UR5, URZ ;  /* 0x00000005251e7290 */ /* 0x000fe2000fffe0ff */
[----:B------:R-:W-:Y:S01]  /*7b40*/  LOP3.LUT R94, R94, R3, RZ, 0x3c, !PT ;  /* 0x000000035e5e7212 */ /* 0x000fe200078e3cff */
[----:B------:R-:W-:Y:S01]  /*7b50*/  UIADD3 UR25, UPT, UPT, UR38, UR4, URZ ;  /* 0x0000000426197290 */ /* 0x000fe2000fffe0ff */
[----:B------:R-:W-:Y:S02]  /*7b60*/  SEL R90, R90, RZ, P0 ;  /* 0x000000ff5a5a7207 */ /* 0x000fe40000000000 */
[----:B------:R-:W-:Y:S02]  /*7b70*/  SEL R36, R0, RZ, P1 ;  /* 0x000000ff00247207 */ /* 0x000fe40000800000 */
[----:B------:R-:W-:Y:S07]  /*7b80*/  BRA.U UP0, `(.L_x_118) ;  /* 0xffffffd500807547 */ /* 0x000fee000b83ffff */
[----:B------:R-:W-:-:S13]  /*7b90*/  R2UR UR4, R88 ;  /* 0x00000000580472ca */ /* 0x000fda00000e0000 */
[----:B------:R-:W-:-:S09]  /*7ba0*/  UISETP.NE.AND UP0, UPT, UR4, URZ, UPT ;  /* 0x000000ff0400728c */ /* 0x000fd2000bf05270 */
[----:B------:R-:W-:Y:S05]  /*7bb0*/  BRA.U !UP0, `(.L_x_119) ;  /* 0x0000000108487547 */ /* 0x000fea000b800000 */
[----:B------:R-:W2:Y:S02]  /*7bc0*/  LDCU.64 UR4, c[0x0][0x890] ;  /* 0x00011200ff0477ac */ /* 0x000ea40008000a00 */
[----:B--2---:R-:W-:-:S04]  /*7bd0*/  UISETP.NE.U32.AND UP0, UPT, UR4, URZ, UPT ;  /* 0x000000ff0400728c */ /* 0x004fc8000bf05070 */
[----:B------:R-:W-:-:S09]  /*7be0*/  UISETP.NE.AND.EX UP0, UPT, UR5, URZ, UPT, UP0 ;  /* 0x000000ff0500728c */ /* 0x000fd2000bf05300 */
[----:B------:R-:W-:Y:S05]  /*7bf0*/  BRA.U UP0, `(.L_x_120) ;  /* 0x00000001000c7547 */ /* 0x000fea000b800000 */
[----:B------:R-:W-:-:S13]  /*7c00*/  FSETP.NEU.AND P0, PT, R41, RZ, PT ;  /* 0x000000ff2900720b */ /* 0x000fda0003f0d000 */
[----:B------:R-:W-:Y:S05]  /*7c10*/  @!P0 EXIT ;  /* 0x000000000000894d */ /* 0x000fea0003800000 */
[----:B------:R-:W-:Y:S05]  /*7c20*/  BRA `(.L_x_119) ;  /* 0x00000000002c7947 */ /* 0x000fea0003800000 */
.L_x_120:
[----:B------:R-:W-:Y:S01]  /*7c30*/  ISETP.NE.AND P0, PT, R89, RZ, PT ;  /* 0x000000ff5900720c */ /* 0x000fe20003f05270 */
[----:B------:R-:W-:-:S12]  /*7c40*/  BSSY.RECONVERGENT B0, `(.L_x_119) ;  /* 0x0000009000007945 */ /* 0x000fd80003800200 */
[----:B------:R-:W-:Y:S05]  /*7c50*/  @P0 BRA `(.L_x_121) ;  /* 0x0000000000140947 */ /* 0x000fea0003800000 */
[----:B------:R-:W2:Y:S02]  /*7c60*/  LDCU.64 UR4, c[0x0][0x888] ;  /* 0x00011100ff0477ac */ /* 0x000ea40008000a00 */
[----:B--2---:R-:W-:-:S04]  /*7c70*/  ISETP.NE.U32.AND P0, PT, RZ, UR4, PT ;  /* 0x00000004ff007c0c */ /* 0x004fc8000bf05070 */
[----:B------:R-:W-:-:S13]  /*7c80*/  ISETP.NE.AND.EX P0, PT, RZ, UR5, PT, P0 ;  /* 0x00000005ff007c0c */ /* 0x000fda000bf05300 */
[----:B------:R-:W-:Y:S05]  /*7c90*/  @!P0 EXIT ;  /* 0x000000000000894d */ /* 0x000fea0003800000 */
[----:B------:R-:W-:Y:S05]  /*7ca0*/  BRA `(.L_x_122) ;  /* 0x0000000000087947 */ /* 0x000fea0003800000 */
.L_x_121:
[----:B------:R-:W-:-:S13]  /*7cb0*/  FSETP.NEU.AND P0, PT, R41, RZ, PT ;  /* 0x000000ff2900720b */ /* 0x000fda0003f0d000 */
[----:B------:R-:W-:Y:S05]  /*7cc0*/  @!P0 EXIT ;  /* 0x000000000000894d */ /* 0x000fea0003800000 */
.L_x_122:
[----:B------:R-:W-:Y:S05]  /*7cd0*/  BSYNC.RECONVERGENT B0 ;  /* 0x0000000000007941 */ /* 0x000fea0003800200 */
.L_x_119:
[----:B------:R-:W2:Y:S01]  /*7ce0*/  S2UR UR5, SR_CgaCtaId ;  /* 0x00000000000579c3 */ /* 0x000ea20000008800 */
[----:B------:R-:W-:Y:S01]  /*7cf0*/  ULEA UR4, UR52, UR47, 0x3 ;  /* 0x0000002f34047291 */ /* 0x000fe2000f8e18ff */
[----:B------:R-:W-:-:S04]  /*7d00*/  DEPBAR.LE SB0, 0x0 ;  /* 0x000080000000791a */ /* 0x000fc80000000000 */
[----:B------:R-:W-:-:S04]  /*7d10*/  UIADD3 UR4, UPT, UPT, UR4, 0x68, URZ ;  /* 0x0000006804047890 */ /* 0x000fc8000fffe0ff */
[----:B--2---:R-:W-:-:S09]  /*7d20*/  UPRMT UR4, UR5, 0x654, UR4 ;  /* 0x0000065405047896 */ /* 0x004fd20008000004 */
[----:B------:R-:W-:Y:S01]  /*7d30*/  SYNCS.ARRIVE.TRANS64.RED.A1T0 RZ, [UR4], RZ ;  /* 0x000000ffffff79a7 */ /* 0x000fe20008100404 */
[----:B------:R-:W-:Y:S05]  /*7d40*/  EXIT ;  /* 0x000000000000794d */ /* 0x000fea0003800000 */
.L_x_24:
[----:B--2---:R2:W3:Y:S02]  /*7d50*/  SYNCS.PHASECHK.TRANS64.TRYWAIT P0, [R0+URZ+0x100], R3 ;  /* 0x00010003000075a7 */ /* 0x0044e400080011ff */
[----:B---3--:R-:W-:Y:S05]  /*7d60*/  @!P0 NANOSLEEP.SYNCS 0x989680 ;  /* 0x009896800000895d */ /* 0x008fea0003900000 */
[----:B------:R-:W3:Y:S02]  /*7d70*/  @!P0 SYNCS.PHASECHK.TRANS64 P0, [R0+URZ+0x100], R3 ;  /* 0x00010003000085a7 */ /* 0x000ee400080010ff */
[----:B---3--:R-:W-:Y:S05]  /*7d80*/  @!P0 BRA `(.L_x_24) ;  /* 0xfffffffc00f08947 */ /* 0x008fea000383ffff */
[----:B------:R-:W-:Y:S05]  /*7d90*/  BRA `(.L_x_123) ;  /* 0xffffff9800d87947 */ /* 0x000fea000383ffff */
.L_x_27:
[----:B--2---:R-:W-:-:S07]  /*7da0*/  MOV R0, UR33 ;  /* 0x0000002100007c02 */ /* 0x004fce0008000f00 */
.L_x_124:
[----:B--2---:R2:W3:Y:S02]  /*7db0*/  SYNCS.PHASECHK.TRANS64.TRYWAIT P0, [R0+URZ+0x28], R3 ;  /* 0x00002803000075a7 */ /* 0x0044e400080011ff */
[----:B---3--:R-:W-:Y:S05]  /*7dc0*/  @!P0 NANOSLEEP.SYNCS 0x989680 ;  /* 0x009896800000895d */ /* 0x008fea0003900000 */
[----:B------:R-:W3:Y:S02]  /*7dd0*/  @!P0 SYNCS.PHASECHK.TRANS64 P0, [R0+URZ+0x28], R3 ;  /* 0x00002803000085a7 */ /* 0x000ee400080010ff */
[----:B---3--:R-:W-:Y:S05]  /*7de0*/  @!P0 BRA `(.L_x_124) ;  /* 0xfffffffc00f08947 */ /* 0x008fea000383ffff */
[----:B------:R-:W-:Y:S05]  /*7df0*/  BRA `(.L_x_26) ;  /* 0xffffff9c00187947 */ /* 0x000fea000383ffff */
.L_x_34:
[----:B-1----:R-:W-:-:S07]  /*7e00*/  MOV R0, UR17 ;  /* 0x0000001100007c02 */ /* 0x002fce0008000f00 */
.L_x_125:
[----:B-1----:R1:W2:Y:S02]  /*7e10*/  SYNCS.PHASECHK.TRANS64.TRYWAIT P0, [R0+URZ+0x28], R3 ;  /* 0x00002803000075a7 */ /* 0x0022a400080011ff */
[----:B--2---:R-:W-:Y:S05]  /*7e20*/  @!P0 NANOSLEEP.SYNCS 0x989680 ;  /* 0x009896800000895d */ /* 0x004fea0003900000 */
[----:B------:R-:W2:Y:S02]  /*7e30*/  @!P0 SYNCS.PHASECHK.TRANS64 P0, [R0+URZ+0x28], R3 ;  /* 0x00002803000085a7 */ /* 0x000ea400080010ff */
[----:B--2---:R-:W-:Y:S05]  /*7e40*/  @!P0 BRA `(.L_x_125) ;  /* 0xfffffffc00f08947 */ /* 0x004fea000383ffff */
[----:B------:R-:W-:Y:S05]  /*7e50*/  BRA `(.L_x_33) ;  /* 0xffffff9c00d87947 */ /* 0x000fea000383ffff */
.L_x_39:
[----:B-1----:R1:W2:Y:S02]  /*7e60*/  SYNCS.PHASECHK.TRANS64.TRYWAIT P0, [R3+URZ+0x90], R0 ;  /* 0x00009000030075a7 */ /* 0x0022a400080011ff */
[----:B--2---:R-:W-:Y:S05]  /*7e70*/  @!P0 NANOSLEEP.SYNCS 0x989680 ;  /* 0x009896800000895d */ /* 0x004fea0003900000 */
[----:B------:R-:W2:Y:S02]  /*7e80*/  @!P0 SYNCS.PHASECHK.TRANS64 P0, [R3+URZ+0x90], R0 ;  /* 0x00009000030085a7 */ /* 0x000ea400080010ff */
[----:B--2---:R-:W-:Y:S05]  /*7e90*/  @!P0 BRA `(.L_x_39) ;  /* 0xfffffffc00f08947 */ /* 0x004fea000383ffff */
[----:B------:R-:W-:Y:S05]  /*7ea0*/  BRA `(.L_x_126) ;  /* 0xffffffa000787947 */ /* 0x000fea000383ffff */
.L_x_43:
[----:B-1----:R-:W-:-:S07]  /*7eb0*/  MOV R0, UR4 ;  /* 0x0000000400007c02 */ /* 0x002fce0008000f00 */
.L_x_127:
[----:B-1----:R1:W2:Y:S02]  /*7ec0*/  SYNCS.PHASECHK.TRANS64.TRYWAIT P0, [R0+URZ], R3 ;  /* 0x00000003000075a7 */ /* 0x0022a400080011ff */
[----:B--2---:R-:W-:Y:S05]  /*7ed0*/  @!P0 NANOSLEEP.SYNCS 0x989680 ;  /* 0x009896800000895d */ /* 0x004fea0003900000 */
[----:B------:R-:W2:Y:S02]  /*7ee0*/  @!P0 SYNCS.PHASECHK.TRANS64 P0, [R0+URZ], R3 ;  /* 0x00000003000085a7 */ /* 0x000ea400080010ff */
[----:B--2---:R-:W-:Y:S05]  /*7ef0*/  @!P0 BRA `(.L_x_127) ;  /* 0xfffffffc00f08947 */ /* 0x004fea000383ffff */
[----:B------:R-:W-:Y:S05]  /*7f00*/  BRA `(.L_x_128) ;  /* 0xffffffa800247947 */ /* 0x000fea000383ffff */
.L_x_44:
[----:B------:R-:W-:-:S07]  /*7f10*/  MOV R0, UR5 ;  /* 0x0000000500007c02 */ /* 0x000fce0008000f00 */
.L_x_129:
[----:B-1----:R1:W2:Y:S02]  /*7f20*/  SYNCS.PHASECHK.TRANS64.TRYWAIT P0, [R0+URZ], R3 ;  /* 0x00000003000075a7 */ /* 0x0022a400080011ff */
[----:B--2---:R-:W-:Y:S05]  /*7f30*/  @!P0 NANOSLEEP.SYNCS 0x989680 ;  /* 0x009896800000895d */ /* 0x004fea0003900000 */
[----:B------:R-:W2:Y:S02]  /*7f40*/  @!P0 SYNCS.PHASECHK.TRANS64 P0, [R0+URZ], R3 ;  /* 0x00000003000085a7 */ /* 0x000ea400080010ff */
[----:B--2---:R-:W-:Y:S05]  /*7f50*/  @!P0 BRA `(.L_x_129) ;  /* 0xfffffffc00f08947 */ /* 0x004fea000383ffff */
[----:B------:R-:W-:Y:S05]  /*7f60*/  BRA `(.L_x_130) ;  /* 0xffffffa800307947 */ /* 0x000fea000383ffff */
.L_x_45:
[----:B------:R-:W-:-:S07]  /*7f70*/  MOV R0, UR5 ;  /* 0x0000000500007c02 */ /* 0x000fce0008000f00 */
.L_x_131:
[----:B-1----:R1:W2:Y:S02]  /*7f80*/  SYNCS.PHASECHK.TRANS64.TRYWAIT P0, [R0+URZ], R3 ;  /* 0x00000003000075a7 */ /* 0x0022a400080011ff */
[----:B--2---:R-:W-:Y:S05]  /*7f90*/  @!P0 NANOSLEEP.SYNCS 0x989680 ;  /* 0x009896800000895d */ /* 0x004fea0003900000 */
[----:B------:R-:W2:Y:S02]  /*7fa0*/  @!P0 SYNCS.PHASECHK.TRANS64 P0, [R0+URZ], R3 ;  /* 0x00000003000085a7 */ /* 0x000ea400080010ff */
[----:B--2---:R-:W-:Y:S05]  /*7fb0*/  @!P0 BRA `(.L_x_131) ;  /* 0xfffffffc00f08947 */ /* 0x004fea000383ffff */
[----:B------:R-:W-:Y:S05]  /*7fc0*/  BRA `(.L_x_132) ;  /* 0xffffffa8003c7947 */ /* 0x000fea000383ffff */
.L_x_46:
[----:B------:R-:W-:-:S07]  /*7fd0*/  MOV R0, UR5 ;  /* 0x0000000500007c02 */ /* 0x000fce0008000f00 */
.L_x_133:
[----:B-1----:R1:W2:Y:S02]  /*7fe0*/  SYNCS.PHASECHK.TRANS64.TRYWAIT P0, [R0+URZ], R3 ;  /* 0x00000003000075a7 */ /* 0x0022a400080011ff */
[----:B--2---:R-:W-:Y:S05]  /*7ff0*/  @!P0 NANOSLEEP.SYNCS 0x989680 ;  /* 0x009896800000895d */ /* 0x004fea0003900000 */
[----:B------:R-:W2:Y:S02]  /*8000*/  @!P0 SYNCS.PHASECHK.TRANS64 P0, [R0+URZ], R3 ;  /* 0x00000003000085a7 */ /* 0x000ea400080010ff */
[----:B--2---:R-:W-:Y:S05]  /*8010*/  @!P0 BRA `(.L_x_133) ;  /* 0xfffffffc00f08947 */ /* 0x004fea000383ffff */
[----:B------:R-:W-:Y:S05]  /*8020*/  BRA `(.L_x_134) ;  /* 0xffffffa800487947 */ /* 0x000fea000383ffff */
.L_x_49:
[----:B-1----:R1:W2:Y:S02]  /*8030*/  SYNCS.PHASECHK.TRANS64.TRYWAIT P0, [R2+URZ+0xf0], R5 ;  /* 0x0000f005020075a7 */ /* 0x0022a400080011ff */
[----:B--2---:R-:W-:Y:S05]  /*8040*/  @!P0 NANOSLEEP.SYNCS 0x989680 ;  /* 0x009896800000895d */ /* 0x004fea0003900000 */
[----:B------:R-:W2:Y:S02]  /*8050*/  @!P0 SYNCS.PHASECHK.TRANS64 P0, [R2+URZ+0xf0], R5 ;  /* 0x0000f005020085a7 */ /* 0x000ea400080010ff */
[----:B--2---:R-:W-:Y:S05]  /*8060*/  @!P0 BRA `(.L_x_49) ;  /* 0xfffffffc00f08947 */ /* 0x004fea000383ffff */
[----:B------:R-:W-:Y:S05]  /*8070*/  BRA `(.L_x_135) ;  /* 0xffffffa800ac7947 */ /* 0x000fea000383ffff */
.L_x_50:
[----:B------:R-:W-:-:S07]  /*8080*/  MOV R2, UR4 ;  /* 0x0000000400027c02 */ /* 0x000fce0008000f00 */
.L_x_136:
[----:B-1----:R1:W2:Y:S02]  /*8090*/  SYNCS.PHASECHK.TRANS64.TRYWAIT P0, [R2+URZ+0xa0], R5 ;  /* 0x0000a005020075a7 */ /* 0x0022a400080011ff */
[----:B--2---:R-:W-:Y:S05]  /*80a0*/  @!P0 NANOSLEEP.SYNCS 0x989680 ;  /* 0x009896800000895d */ /* 0x004fea0003900000 */
[----:B------:R-:W2:Y:S02]  /*80b0*/  @!P0 SYNCS.PHASECHK.TRANS64 P0, [R2+URZ+0xa0], R5 ;  /* 0x0000a005020085a7 */ /* 0x000ea400080010ff */
[----:B--2---:R-:W-:Y:S05]  /*80c0*/  @!P0 BRA `(.L_x_136) ;  /* 0xfffffffc00f08947 */ /* 0x004fea000383ffff */
[----:B------:R-:W-:Y:S05]  /*80d0*/  BRA `(.L_x_137) ;  /* 0xffffffa800bc7947 */ /* 0x000fea000383ffff */
.L_x_51:
[----:B-1----:R1:W2:Y:S02]  /*80e0*/  SYNCS.PHASECHK.TRANS64.TRYWAIT P1, [R2+URZ+0x90], R5 ;  /* 0x00009005020075a7 */ /* 0x0022a400080211ff */
[----:B--2---:R-:W-:Y:S05]  /*80f0*/  @!P1 NANOSLEEP.SYNCS 0x989680 ;  /* 0x009896800000995d */ /* 0x004fea0003900000 */
[----:B------:R-:W2:Y:S02]  /*8100*/  @!P1 SYNCS.PHASECHK.TRANS64 P1, [R2+URZ+0x90], R5 ;  /* 0x00009005020095a7 */ /* 0x000ea400080210ff */
[----:B--2---:R-:W-:Y:S05]  /*8110*/  @!P1 BRA `(.L_x_51) ;  /* 0xfffffffc00f09947 */ /* 0x004fea000383ffff */
[----:B------:R-:W-:Y:S05]  /*8120*/  BRA `(.L_x_138) ;  /* 0xffffffa800ec7947 */ /* 0x000fea000383ffff */
.L_x_54:
[----:B------:R-:W-:-:S07]  /*8130*/  MOV R0, UR4 ;  /* 0x0000000400007c02 */ /* 0x000fce0008000f00 */
.L_x_139:
[----:B-1----:R1:W2:Y:S02]  /*8140*/  SYNCS.PHASECHK.TRANS64.TRYWAIT P0, [R0+URZ+0xa0], R3 ;  /* 0x0000a003000075a7 */ /* 0x0022a400080011ff */
[----:B--2---:R-:W-:Y:S05]  /*8150*/  @!P0 NANOSLEEP.SYNCS 0x989680 ;  /* 0x009896800000895d */ /* 0x004fea0003900000 */
[----:B------:R-:W2:Y:S02]  /*8160*/  @!P0 SYNCS.PHASECHK.TRANS64 P0, [R0+URZ+0xa0], R3 ;  /* 0x0000a003000085a7 */ /* 0x000ea400080010ff */
[----:B--2---:R-:W-:Y:S05]  /*8170*/  @!P0 BRA `(.L_x_139) ;  /* 0xfffffffc00f08947 */ /* 0x004fea000383ffff */
[----:B------:R-:W-:Y:S05]  /*8180*/  BRA `(.L_x_53) ;  /* 0xffffffac00407947 */ /* 0x000fea000383ffff */
.L_x_61:
[----:B-1----:R1:W2:Y:S02]  /*8190*/  SYNCS.PHASECHK.TRANS64.TRYWAIT P1, [R0+URZ+0x90], R5 ;  /* 0x00009005000075a7 */ /* 0x0022a400080211ff */
[----:B--2---:R-:W-:Y:S05]  /*81a0*/  @!P1 NANOSLEEP.SYNCS 0x989680 ;  /* 0x009896800000995d */ /* 0x004fea0003900000 */
[----:B------:R-:W2:Y:S02]  /*81b0*/  @!P1 SYNCS.PHASECHK.TRANS64 P1, [R0+URZ+0x90], R5 ;  /* 0x00009005000095a7 */ /* 0x000ea400080210ff */
[----:B--2---:R-:W-:Y:S05]  /*81c0*/  @!P1 BRA `(.L_x_61) ;  /* 0xfffffffc00f09947 */ /* 0x004fea000383ffff */
[----:B------:R-:W-:Y:S05]  /*81d0*/  BRA `(.L_x_140) ;  /* 0xffffffb000b87947 */ /* 0x000fea000383ffff */
.L_x_62:
[----:B------:R-:W-:-:S07]  /*81e0*/  MOV R3, UR30 ;  /* 0x0000001e00037c02 */ /* 0x000fce0008000f00 */
.L_x_141:
[----:B-1----:R1:W2:Y:S02]  /*81f0*/  SYNCS.PHASECHK.TRANS64.TRYWAIT P0, [R3+URZ+0xd0], R0 ;  /* 0x0000d000030075a7 */ /* 0x0022a400080011ff */
[----:B--2---:R-:W-:Y:S05]  /*8200*/  @!P0 NANOSLEEP.SYNCS 0x989680 ;  /* 0x009896800000895d */ /* 0x004fea0003900000 */
[----:B------:R-:W2:Y:S02]  /*8210*/  @!P0 SYNCS.PHASECHK.TRANS64 P0, [R3+URZ+0xd0], R0 ;  /* 0x0000d000030085a7 */ /* 0x000ea400080010ff */
[----:B--2---:R-:W-:Y:S05]  /*8220*/  @!P0 BRA `(.L_x_141) ;  /* 0xfffffffc00f08947 */ /* 0x004fea000383ffff */
[----:B------:R-:W-:Y:S05]  /*8230*/  BRA `(.L_x_142) ;  /* 0xffffffb000f07947 */ /* 0x000fea000383ffff */
.L_x_65:
[----:B------:R-:W-:Y:S07]  /*8240*/  MOV R0, UR5 ;  /* 0x0000000500007c02 */ /* 0x000fee0008000f00 */
.L_x_143:
[----:B-1----:R1:W2:Y:S02]  /*8250*/  SYNCS.PHASECHK.TRANS64.TRYWAIT P0, [R0+URZ], R3 ;  /* 0x00000003000075a7 */ /* 0x0022a400080011ff */
[----:B--2---:R-:W-:Y:S05]  /*8260*/  @!P0 NANOSLEEP.SYNCS 0x989680 ;  /* 0x009896800000895d */ /* 0x004fea0003900000 */
[----:B------:R-:W2:Y:S02]  /*8270*/  @!P0 SYNCS.PHASECHK.TRANS64 P0, [R0+URZ], R3 ;  /* 0x00000003000085a7 */ /* 0x000ea400080010ff */
[----:B--2---:R-:W-:Y:S05]  /*8280*/  @!P0 BRA `(.L_x_143) ;  /* 0xfffffffc00f08947 */ /* 0x004fea000383ffff */
[----:B------:R-:W-:Y:S05]  /*8290*/  BRA `(.L_x_64) ;  /* 0xffffffb4000c7947 */ /* 0x000fea000383ffff */
.L_x_68:
[----:B------:R-:W-:-:S07]  /*82a0*/  MOV R0, UR4 ;  /* 0x0000000400007c02 */ /* 0x000fce0008000f00 */
.L_x_144:
[----:B--2---:R2:W4:Y:S02]  /*82b0*/  SYNCS.PHASECHK.TRANS64.TRYWAIT P0, [R0+URZ], R3 ;  /* 0x00000003000075a7 */ /* 0x00452400080011ff */
[----:B----4-:R-:W-:Y:S05]  /*82c0*/  @!P0 NANOSLEEP.SYNCS 0x989680 ;  /* 0x009896800000895d */ /* 0x010fea0003900000 */
[----:B------:R-:W4:Y:S02]  /*82d0*/  @!P0 SYNCS.PHASECHK.TRANS64 P0, [R0+URZ], R3 ;  /* 0x00000003000085a7 */ /* 0x000f2400080010ff */
[----:B----4-:R-:W-:Y:S05]  /*82e0*/  @!P0 BRA `(.L_x_144) ;  /* 0xfffffffc00f08947 */ /* 0x010fea000383ffff */
[----:B------:R-:W-:Y:S05]  /*82f0*/  BRA `(.L_x_145) ;  /* 0xffffffb400e87947 */ /* 0x000fea000383ffff */
.L_x_69:
[----:B------:R-:W-:-:S07]  /*8300*/  MOV R0, UR5 ;  /* 0x0000000500007c02 */ /* 0x000fce0008000f00 */
.L_x_146:
[----:B-1----:R1:W2:Y:S02]  /*8310*/  SYNCS.PHASECHK.TRANS64.TRYWAIT P0, [R0+URZ], R3 ;  /* 0x00000003000075a7 */ /* 0x0022a400080011ff */
[----:B--2---:R-:W-:Y:S05]  /*8320*/  @!P0 NANOSLEEP.SYNCS 0x989680 ;  /* 0x009896800000895d */ /* 0x004fea0003900000 */
[----:B------:R-:W2:Y:S02]  /*8330*/  @!P0 SYNCS.PHASECHK.TRANS64 P0, [R0+URZ], R3 ;  /* 0x00000003000085a7 */ /* 0x000ea400080010ff */
[----:B--2---:R-:W-:Y:S05]  /*8340*/  @!P0 BRA `(.L_x_146) ;  /* 0xfffffffc00f08947 */ /* 0x004fea000383ffff */
[----:B------:R-:W-:Y:S05]  /*8350*/  BRA `(.L_x_147) ;  /* 0xffffffb400f47947 */ /* 0x000fea000383ffff */
.L_x_70:
[----:B------:R-:W-:-:S07]  /*8360*/  MOV R0, UR5 ;  /* 0x0000000500007c02 */ /* 0x000fce0008000f00 */
.L_x_148:
[----:B-1----:R1:W2:Y:S02]  /*8370*/  SYNCS.PHASECHK.TRANS64.TRYWAIT P0, [R0+URZ], R3 ;  /* 0x00000003000075a7 */ /* 0x0022a400080011ff */
[----:B--2---:R-:W-:Y:S05]  /*8380*/  @!P0 NANOSLEEP.SYNCS 0x989680 ;  /* 0x009896800000895d */ /* 0x004fea0003900000 */
[----:B------:R-:W2:Y:S02]  /*8390*/  @!P0 SYNCS.PHASECHK.TRANS64 P0, [R0+URZ], R3 ;  /* 0x00000003000085a7 */ /* 0x000ea400080010ff */
[----:B--2---:R-:W-:Y:S05]  /*83a0*/  @!P0 BRA `(.L_x_148) ;  /* 0xfffffffc00f08947 */ /* 0x004fea000383ffff */
[----:B------:R-:W-:Y:S05]  /*83b0*/  BRA `(.L_x_149) ;  /* 0xffffffb800007947 */ /* 0x000fea000383ffff */
.L_x_71:
[----:B------:R-:W-:-:S07]  /*83c0*/  MOV R0, UR4 ;  /* 0x0000000400007c02 */ /* 0x000fce0008000f00 */
.L_x_150:
[----:B-1----:R1:W2:Y:S02]  /*83d0*/  SYNCS.PHASECHK.TRANS64.TRYWAIT P0, [R0+URZ], R3 ;  /* 0x00000003000075a7 */ /* 0x0022a400080011ff */
[----:B--2---:R-:W-:Y:S05]  /*83e0*/  @!P0 NANOSLEEP.SYNCS 0x989680 ;  /* 0x009896800000895d */ /* 0x004fea0003900000 */
[----:B------:R-:W2:Y:S02]  /*83f0*/  @!P0 SYNCS.PHASECHK.TRANS64 P0, [R0+URZ], R3 ;  /* 0x00000003000085a7 */ /* 0x000ea400080010ff */
[----:B--2---:R-:W-:Y:S05]  /*8400*/  @!P0 BRA `(.L_x_150) ;  /* 0xfffffffc00f08947 */ /* 0x004fea000383ffff */
[----:B------:R-:W-:Y:S05]  /*8410*/  BRA `(.L_x_151) ;  /* 0xffffffb8000c7947 */ /* 0x000fea000383ffff */
.L_x_76:
[----:B--2---:R2:W4:Y:S02]  /*8420*/  SYNCS.PHASECHK.TRANS64.TRYWAIT P0, [R12+URZ+0x90], R9 ;  /* 0x000090090c0075a7 */ /* 0x00452400080011ff */
[----:B----4-:R-:W-:Y:S05]  /*8430*/  @!P0 NANOSLEEP.SYNCS 0x989680 ;  /* 0x009896800000895d */ /* 0x010fea0003900000 */
[----:B------:R-:W4:Y:S02]  /*8440*/  @!P0 SYNCS.PHASECHK.TRANS64 P0, [R12+URZ+0x90], R9 ;  /* 0x000090090c0085a7 */ /* 0x000f2400080010ff */
[----:B----4-:R-:W-:Y:S05]  /*8450*/  @!P0 BRA `(.L_x_76) ;  /* 0xfffffffc00f08947 */ /* 0x010fea000383ffff */
[----:B------:R-:W-:Y:S05]  /*8460*/  BRA `(.L_x_152) ;  /* 0xffffffbc00207947 */ /* 0x000fea000383ffff */
.L_x_79:
[----:B------:R-:W-:Y:S07]  /*8470*/  MOV R0, UR24 ;  /* 0x0000001800007c02 */ /* 0x000fee0008000f00 */
.L_x_153:
[----:B--2---:R2:W3:Y:S02]  /*8480*/  SYNCS.PHASECHK.TRANS64.TRYWAIT P2, [R0+URZ+0x88], R9 ;  /* 0x00008809000075a7 */ /* 0x0044e400080411ff */
[----:B---3--:R-:W-:Y:S05]  /*8490*/  @!P2 NANOSLEEP.SYNCS 0x989680 ;  /* 0x009896800000a95d */ /* 0x008fea0003900000 */
[----:B------:R-:W3:Y:S02]  /*84a0*/  @!P2 SYNCS.PHASECHK.TRANS64 P2, [R0+URZ+0x88], R9 ;  /* 0x000088090000a5a7 */ /* 0x000ee400080410ff */
[----:B---3--:R-:W-:Y:S05]  /*84b0*/  @!P2 BRA `(.L_x_153) ;  /* 0xfffffffc00f0a947 */ /* 0x008fea000383ffff */
[----:B------:R-:W-:Y:S05]  /*84c0*/  BRA `(.L_x_78) ;  /* 0xffffffc000847947 */ /* 0x000fea000383ffff */
.L_x_82:
[----:B------:R-:W-:Y:S07]  /*84d0*/  MOV R0, UR4 ;  /* 0x0000000400007c02 */ /* 0x000fee0008000f00 */
.L_x_154:
[----:B--2---:R2:W3:Y:S02]  /*84e0*/  SYNCS.PHASECHK.TRANS64.TRYWAIT P0, [R0+URZ+0x68], R9 ;  /* 0x00006809000075a7 */ /* 0x0044e400080011ff */
[----:B---3--:R-:W-:Y:S05]  /*84f0*/  @!P0 NANOSLEEP.SYNCS 0x989680 ;  /* 0x009896800000895d */ /* 0x008fea0003900000 */
[----:B------:R-:W3:Y:S02]  /*8500*/  @!P0 SYNCS.PHASECHK.TRANS64 P0, [R0+URZ+0x68], R9 ;  /* 0x00006809000085a7 */ /* 0x000ee400080010ff */
[----:B---3--:R-:W-:Y:S05]  /*8510*/  @!P0 BRA `(.L_x_154) ;  /* 0xfffffffc00f08947 */ /* 0x008fea000383ffff */
[----:B------:R-:W-:Y:S05]  /*8520*/  BRA `(.L_x_155) ;  /* 0xffffffc000e47947 */ /* 0x000fea000383ffff */
.L_x_83:
[----:B------:R-:W-:Y:S07]  /*8530*/  MOV R9, UR5 ;  /* 0x0000000500097c02 */ /* 0x000fee0008000f00 */
.L_x_156:
[----:B--2---:R2:W3:Y:S02]  /*8540*/  SYNCS.PHASECHK.TRANS64.TRYWAIT P0, [R9+URZ+0x68], R0 ;  /* 0x00006800090075a7 */ /* 0x0044e400080011ff */
[----:B---3--:R-:W-:Y:S05]  /*8550*/  @!P0 NANOSLEEP.SYNCS 0x989680 ;  /* 0x009896800000895d */ /* 0x008fea0003900000 */
[----:B------:R-:W3:Y:S02]  /*8560*/  @!P0 SYNCS.PHASECHK.TRANS64 P0, [R9+URZ+0x68], R0 ;  /* 0x00006800090085a7 */ /* 0x000ee400080010ff */
[----:B---3--:R-:W-:Y:S05]  /*8570*/  @!P0 BRA `(.L_x_156) ;  /* 0xfffffffc00f08947 */ /* 0x008fea000383ffff */
[----:B------:R-:W-:Y:S05]  /*8580*/  BRA `(.L_x_157) ;  /* 0xffffffc400447947 */ /* 0x000fea000383ffff */
.L_x_85:
[----:B------:R-:W-:-:S07]  /*8590*/  MOV R0, UR4 ;  /* 0x0000000400007c02 */ /* 0x000fce0008000f00 */
.L_x_158:
[----:B--2---:R2:W3:Y:S02]  /*85a0*/  SYNCS.PHASECHK.TRANS64.TRYWAIT P0, [R0+URZ], R3 ;  /* 0x00000003000075a7 */ /* 0x0044e400080011ff */
[----:B---3--:R-:W-:Y:S05]  /*85b0*/  @!P0 NANOSLEEP.SYNCS 0x989680 ;  /* 0x009896800000895d */ /* 0x008fea0003900000 */
[----:B------:R-:W3:Y:S02]  /*85c0*/  @!P0 SYNCS.PHASECHK.TRANS64 P0, [R0+URZ], R3 ;  /* 0x00000003000085a7 */ /* 0x000ee400080010ff */
[----:B---3--:R-:W-:Y:S05]  /*85d0*/  @!P0 BRA `(.L_x_158) ;  /* 0xfffffffc00f08947 */ /* 0x008fea000383ffff */
[----:B------:R-:W-:Y:S05]  /*85e0*/  BRA `(.L_x_159) ;  /* 0xffffffc400d87947 */ /* 0x000fea000383ffff */
.L_x_86:
[----:B------:R-:W-:-:S07]  /*85f0*/  MOV R0, UR5 ;  /* 0x0000000500007c02 */ /* 0x000fce0008000f00 */
.L_x_160:
[----:B--2---:R2:W3:Y:S02]  /*8600*/  SYNCS.PHASECHK.TRANS64.TRYWAIT P0, [R0+URZ], R3 ;  /* 0x00000003000075a7 */ /* 0x0044e400080011ff */
[----:B---3--:R-:W-:Y:S05]  /*8610*/  @!P0 NANOSLEEP.SYNCS 0x989680 ;  /* 0x009896800000895d */ /* 0x008fea0003900000 */
[----:B------:R-:W3:Y:S02]  /*8620*/  @!P0 SYNCS.PHASECHK.TRANS64 P0, [R0+URZ], R3 ;  /* 0x00000003000085a7 */ /* 0x000ee400080010ff */
[----:B---3--:R-:W-:Y:S05]  /*8630*/  @!P0 BRA `(.L_x_160) ;  /* 0xfffffffc00f08947 */ /* 0x008fea000383ffff */
[----:B------:R-:W-:Y:S05]  /*8640*/  BRA `(.L_x_161) ;  /* 0xffffffc400e47947 */ /* 0x000fea000383ffff */
.L_x_88:
[----:B-1----:R1:W2:Y:S02]  /*8650*/  SYNCS.PHASECHK.TRANS64.TRYWAIT P0, [R3+URZ+0x90], R0 ;  /* 0x00009000030075a7 */ /* 0x0022a400080011ff */
[----:B--2---:R-:W-:Y:S05]  /*8660*/  @!P0 NANOSLEEP.SYNCS 0x989680 ;  /* 0x009896800000895d */ /* 0x004fea0003900000 */
[----:B------:R-:W2:Y:S02]  /*8670*/  @!P0 SYNCS.PHASECHK.TRANS64 P0, [R3+URZ+0x90], R0 ;  /* 0x00009000030085a7 */ /* 0x000ea400080010ff */
[----:B--2---:R-:W-:Y:S05]  /*8680*/  @!P0 BRA `(.L_x_88) ;  /* 0xfffffffc00f08947 */ /* 0x004fea000383ffff */
[----:B------:R-:W-:Y:S05]  /*8690*/  BRA `(.L_x_162) ;  /* 0xffffffc800d07947 */ /* 0x000fea000383ffff */
.L_x_98:
[----:B-1----:R1:W2:Y:S02]  /*86a0*/  SYNCS.PHASECHK.TRANS64.TRYWAIT P1, [R0+URZ+0x50], R5 ;  /* 0x00005005000075a7 */ /* 0x0022a400080211ff */
[----:B--2---:R-:W-:Y:S05]  /*86b0*/  @!P1 NANOSLEEP.SYNCS 0x989680 ;  /* 0x009896800000995d */ /* 0x004fea0003900000 */
[----:B------:R-:W2:Y:S02]  /*86c0*/  @!P1 SYNCS.PHASECHK.TRANS64 P1, [R0+URZ+0x50], R5 ;  /* 0x00005005000095a7 */ /* 0x000ea400080210ff */
[----:B--2---:R-:W-:Y:S05]  /*86d0*/  @!P1 BRA `(.L_x_98) ;  /* 0xfffffffc00f09947 */ /* 0x004fea000383ffff */
[----:B------:R-:W-:Y:S05]  /*86e0*/  BRA `(.L_x_97) ;  /* 0xffffffd800687947 */ /* 0x000fea000383ffff */
.L_x_100:
[----:B-1----:R1:W4:Y:S02]  /*86f0*/  SYNCS.PHASECHK.TRANS64.TRYWAIT P0, [R102+URZ+0xb0], R3 ;  /* 0x0000b003660075a7 */ /* 0x00232400080011ff */
[----:B----4-:R-:W-:Y:S05]  /*8700*/  @!P0 NANOSLEEP.SYNCS 0x989680 ;  /* 0x009896800000895d */ /* 0x010fea0003900000 */
[----:B------:R-:W4:Y:S02]  /*8710*/  @!P0 SYNCS.PHASECHK.TRANS64 P0, [R102+URZ+0xb0], R3 ;  /* 0x0000b003660085a7 */ /* 0x000f2400080010ff */
[----:B----4-:R-:W-:Y:S05]  /*8720*/  @!P0 BRA `(.L_x_100) ;  /* 0xfffffffc00f08947 */ /* 0x010fea000383ffff */
[----:B------:R-:W-:Y:S05]  /*8730*/  BRA `(.L_x_99) ;  /* 0xffffffd800a07947 */ /* 0x000fea000383ffff */
.L_x_111:
[----:B---3--:R3:W4:Y:S02]  /*8740*/  SYNCS.PHASECHK.TRANS64.TRYWAIT P0, [R3+URZ+0x50], R110 ;  /* 0x0000506e030075a7 */ /* 0x00872400080011ff */
[----:B----4-:R-:W-:Y:S05]  /*8750*/  @!P0 NANOSLEEP.SYNCS 0x989680 ;  /* 0x009896800000895d */ /* 0x010fea0003900000 */
[----:B------:R-:W4:Y:S02]  /*8760*/  @!P0 SYNCS.PHASECHK.TRANS64 P0, [R3+URZ+0x50], R110 ;  /* 0x0000506e030085a7 */ /* 0x000f2400080010ff */
[----:B----4-:R-:W-:Y:S05]  /*8770*/  @!P0 BRA `(.L_x_111) ;  /* 0xfffffffc00f08947 */ /* 0x010fea000383ffff */
[----:B------:R-:W-:Y:S05]  /*8780*/  BRA `(.L_x_110) ;  /* 0xffffffe400907947 */ /* 0x000fea000383ffff */
        .weak           $__internal_0_$__cuda_sm10x_tcgen05_guardrail_trap_col_being_dealloced_not_returned_by_alloc
        .type           $__internal_0_$__cuda_sm10x_tcgen05_guardrail_trap_col_being_dealloced_not_returned_by_alloc,@function
        .size           $__internal_0_$__cuda_sm10x_tcgen05_guardrail_trap_col_being_dealloced_not_returned_by_alloc,($__internal_1_$__cuda_sm10x_tcgen05_guardrail_trap_phase_invalid_during_alloc - $__internal_0_$__cuda_sm10x_tcgen05_guardrail_trap_col_being_dealloced_not_returned_by_alloc)
$__internal_0_$__cuda_sm10x_tcgen05_guardrail_trap_col_being_dealloced_not_returned_by_alloc:
[----:B------:R-:W-:Y:S05]  /*8790*/  BPT.TRAP 0x1 ;  /* 0x000000040000795c */ /* 0x000fea0000300000 */
[----:B------:R-:W-:-:S04]  /*87a0*/  HFMA2 R3, -RZ, RZ, 0, 0 ;  /* 0x00000000ff037431 */ /* 0x000fc800000001ff */
[----:B------:R-:W-:Y:S05]  /*87b0*/  RET.REL.NODEC R2 `(_ZN7cutlass13device_kernelINS_4gemm6kernel13GemmUniversalIN4cute5tupleIJiiiiEEENS1_10collective13CollectiveMmaINS1_35MainloopSm100TmaUmmaWarpSpecializedILi5ELi2ELi4ENS5_IJNS4_1CILi1EEENSA_ILi2EEESB_EEEEENS5_IJNSA_ILi128EEENSA_ILi64EEESG_EEENS_6half_tENS5_IJlSB_lEEESI_SJ_NS4_8TiledMMAINS4_8MMA_AtomIJNS4_20SM100_MMA_F16BF16_SSISI_SI_fLi128ELi64ELNS4_4UMMA5MajorE0ELSO_0ELNSN_7ScaleInE0ELSP_0EEEEEENS4_6LayoutINS5_IJSB_SB_SB_EEENS5_IJNSA_ILi0EEESU_SU_EEEEENS5_IJNS4_10UnderscoreESX_SX_EEEEENS4_23SM90_TMA_LOAD_MULTICASTENS4_14ComposedLayoutINS4_7SwizzleILi3ELi4ELi3EEENS4_18smem_ptr_flag_bitsILi16EEENSS_INS5_IJNSA_ILi8EEESG_EEENS5_IJSG_SB_EEEEEEEvNS4_8identityENS4_13SM90_TMA_LOADES1A_vS1B_EENS_8epilogue10collective18CollectiveEpilogueINS1E_23Sm100TmaWarpSpecializedILi3ELi2ELi32ELb1ELb0EEEJSH_NS5_IJNSS_ISF_SB_EENSS_INSA_ILi32EEESB_EEEEESI_SJ_SI_SJ_NS1E_6fusion15FusionCallbacksIS1I_NS1N_17LinearCombinationISI_fSI_fLNS_15FloatRoundStyleE2EEESH_S1M_JEEENS4_5SM1004TMEM4LOAD26SM100_TMEM_LOAD_32dp32b32xES1C_NS11_INS12_ILi2ELi4ELi3EEES15_NSS_INS5_IJS16_S1K_EEENS5_IJS1K_SB_EEEEEEENS4_39AutoVectorizingCopyWithAssumedAlignmentILi128EEENS4_14SM90_TMA_STOREES21_S23_S23_EEEvvEEEEvNT_6ParamsE) ;  /* 0xffffff7802107950 */ /* 0x000fea0003c3ffff */
        .weak           $__internal_1_$__cuda_sm10x_tcgen05_guardrail_trap_phase_invalid_during_alloc
        .type           $__internal_1_$__cuda_sm10x_tcgen05_guardrail_trap_phase_invalid_during_alloc,@function
        .size           $__internal_1_$__cuda_sm10x_tcgen05_guardrail_trap_phase_invalid_during_alloc,($__internal_2_$__cuda_sm10x_tcgen05_guardrail_trap_unallocated_columns_being_dealloced - $__internal_1_$__cuda_sm10x_tcgen05_guardrail_trap_phase_invalid_during_alloc)
$__internal_1_$__cuda_sm10x_tcgen05_guardrail_trap_phase_invalid_during_alloc:
[----:B------:R-:W-:Y:S05]  /*87c0*/  BPT.TRAP 0x1 ;  /* 0x000000040000795c */ /* 0x000fea0000300000 */
[----:B------:R-:W-:-:S04]  /*87d0*/  MOV R5, 0x0 ;  /* 0x0000000000057802 */ /* 0x000fc80000000f00 */
[----:B------:R-:W-:Y:S05]  /*87e0*/  RET.REL.NODEC R4 `(_ZN7cutlass13device_kernelINS_4gemm6kernel13GemmUniversalIN4cute5tupleIJiiiiEEENS1_10collective13CollectiveMmaINS1_35MainloopSm100TmaUmmaWarpSpecializedILi5ELi2ELi4ENS5_IJNS4_1CILi1EEENSA_ILi2EEESB_EEEEENS5_IJNSA_ILi128EEENSA_ILi64EEESG_EEENS_6half_tENS5_IJlSB_lEEESI_SJ_NS4_8TiledMMAINS4_8MMA_AtomIJNS4_20SM100_MMA_F16BF16_SSISI_SI_fLi128ELi64ELNS4_4UMMA5MajorE0ELSO_0ELNSN_7ScaleInE0ELSP_0EEEEEENS4_6LayoutINS5_IJSB_SB_SB_EEENS5_IJNSA_ILi0EEESU_SU_EEEEENS5_IJNS4_10UnderscoreESX_SX_EEEEENS4_23SM90_TMA_LOAD_MULTICASTENS4_14ComposedLayoutINS4_7SwizzleILi3ELi4ELi3EEENS4_18smem_ptr_flag_bitsILi16EEENSS_INS5_IJNSA_ILi8EEESG_EEENS5_IJSG_SB_EEEEEEEvNS4_8identityENS4_13SM90_TMA_LOADES1A_vS1B_EENS_8epilogue10collective18CollectiveEpilogueINS1E_23Sm100TmaWarpSpecializedILi3ELi2ELi32ELb1ELb0EEEJSH_NS5_IJNSS_ISF_SB_EENSS_INSA_ILi32EEESB_EEEEESI_SJ_SI_SJ_NS1E_6fusion15FusionCallbacksIS1I_NS1N_17LinearCombinationISI_fSI_fLNS_15FloatRoundStyleE2EEESH_S1M_JEEENS4_5SM1004TMEM4LOAD26SM100_TMEM_LOAD_32dp32b32xES1C_NS11_INS12_ILi2ELi4ELi3EEES15_NSS_INS5_IJS16_S1K_EEENS5_IJS1K_SB_EEEEEEENS4_39AutoVectorizingCopyWithAssumedAlignmentILi128EEENS4_14SM90_TMA_STOREES21_S23_S23_EEEvvEEEEvNT_6ParamsE) ;  /* 0xffffff7804047950 */ /* 0x000fea0003c3ffff */
        .weak           $__internal_2_$__cuda_sm10x_tcgen05_guardrail_trap_unallocated_columns_being_dealloced
        .type           $__internal_2_$__cuda_sm10x_tcgen05_guardrail_trap_unallocated_columns_being_dealloced,@function
        .size           $__internal_2_$__cuda_sm10x_tcgen05_guardrail_trap_unallocated_columns_being_dealloced,(.L_x_164 - $__internal_2_$__cuda_sm10x_tcgen05_guardrail_trap_unallocated_columns_being_dealloced)
$__internal_2_$__cuda_sm10x_tcgen05_guardrail_trap_unallocated_columns_being_dealloced:
[----:B------:R-:W-:Y:S05]  /*87f0*/  BPT.TRAP 0x1 ;  /* 0x000000040000795c */ /* 0x000fea0000300000 */
[----:B------:R-:W-:-:S04]  /*8800*/  HFMA2 R3, -RZ, RZ, 0, 0 ;  /* 0x00000000ff037431 */ /* 0x000fc800000001ff */
[----:B------:R-:W-:Y:S05]  /*8810*/  RET.REL.NODEC R2 `(_ZN7cutlass13device_kernelINS_4gemm6kernel13GemmUniversalIN4cute5tupleIJiiiiEEENS1_10collective13CollectiveMmaINS1_35MainloopSm100TmaUmmaWarpSpecializedILi5ELi2ELi4ENS5_IJNS4_1CILi1EEENSA_ILi2EEESB_EEEEENS5_IJNSA_ILi128EEENSA_ILi64EEESG_EEENS_6half_tENS5_IJlSB_lEEESI_SJ_NS4_8TiledMMAINS4_8MMA_AtomIJNS4_20SM100_MMA_F16BF16_SSISI_SI_fLi128ELi64ELNS4_4UMMA5MajorE0ELSO_0ELNSN_7ScaleInE0ELSP_0EEEEEENS4_6LayoutINS5_IJSB_SB_SB_EEENS5_IJNSA_ILi0EEESU_SU_EEEEENS5_IJNS4_10UnderscoreESX_SX_EEEEENS4_23SM90_TMA_LOAD_MULTICASTENS4_14ComposedLayoutINS4_7SwizzleILi3ELi4ELi3EEENS4_18smem_ptr_flag_bitsILi16EEENSS_INS5_IJNSA_ILi8EEESG_EEENS5_IJSG_SB_EEEEEEEvNS4_8identityENS4_13SM90_TMA_LOADES1A_vS1B_EENS_8epilogue10collective18CollectiveEpilogueINS1E_23Sm100TmaWarpSpecializedILi3ELi2ELi32ELb1ELb0EEEJSH_NS5_IJNSS_ISF_SB_EENSS_INSA_ILi32EEESB_EEEEESI_SJ_SI_SJ_NS1E_6fusion15FusionCallbacksIS1I_NS1N_17LinearCombinationISI_fSI_fLNS_15FloatRoundStyleE2EEESH_S1M_JEEENS4_5SM1004TMEM4LOAD26SM100_TMEM_LOAD_32dp32b32xES1C_NS11_INS12_ILi2ELi4ELi3EEES15_NSS_INS5_IJS16_S1K_EEENS5_IJS1K_SB_EEEEEEENS4_39AutoVectorizingCopyWithAssumedAlignmentILi128EEENS4_14SM90_TMA_STOREES21_S23_S23_EEEvvEEEEvNT_6ParamsE) ;  /* 0xffffff7402f87950 */ /* 0x000fea0003c3ffff */
.L_x_163:
[----:B------:R-:W-:-:S00]  /*8820*/  BRA `(.L_x_163) ;  /* 0xfffffffc00fc7947 */ /* 0x000fc0000383ffff */
[----:B------:R-:W-:-:S00]  /*8830*/  NOP ;  /* 0x0000000000007918 */ /* 0x000fc00000000000 */
        /* <DEDUP_REMOVED lines=12> */
.L_x_164:


//--------------------- .nv.global.init           --------------------------
	.section	.nv.global.init,"aw",@progbits
.nv.global.init:
	.type		$str$27,@object
	.size		$str$27,($str$28 - $str$27)
$str$27:
        /*0000*/ 	.byte	0x28, 0x61, 0x64, 0x64, 0x72, 0x65, 0x73, 0x73, 0x20, 0x26, 0x20, 0x6d, 0x61, 0x73, 0x6b, 0x29
        /*0010*/ 	.byte	0x20, 0x3d, 0x3d, 0x20, 0x30, 0x00
	.type		$str$28,@object
	.size		$str$28,($str$26 - $str$28)
$str$28:
        /*0016*/ 	.byte	0x2f, 0x74, 0x6d, 0x70, 0x2f, 0x63, 0x75, 0x74, 0x6c, 0x61, 0x73, 0x73, 0x5f, 0x73, 0x77, 0x65
        /*0026*/ 	.byte	0x65, 0x70, 0x5f, 0x73, 0x72, 0x63, 0x2f, 0x69, 0x6e, 0x63, 0x6c, 0x75, 0x64, 0x65, 0x2f, 0x63
        /*0036*/ 	.byte	0x75, 0x74, 0x65, 0x2f, 0x70, 0x6f, 0x69, 0x6e, 0x74, 0x65, 0x72, 0x5f, 0x66, 0x6c, 0x61, 0x67
        /*0046*/ 	.byte	0x67, 0x65, 0x64, 0x2e, 0x68, 0x70, 0x70, 0x00
	.type		$str$26,@object
	.size		$str$26,($str$25 - $str$26)
$str$26:
        /*004e*/ 	.byte	0x2f, 0x74, 0x6d, 0x70, 0x2f, 0x63, 0x75, 0x74, 0x6c, 0x61, 0x73, 0x73, 0x5f, 0x73, 0x77, 0x65
        /*005e*/ 	.byte	0x65, 0x70, 0x5f, 0x73, 0x72, 0x63, 0x2f, 0x69, 0x6e, 0x63, 0x6c, 0x75, 0x64, 0x65, 0x2f, 0x63
        /*006e*/ 	.byte	0x75, 0x74, 0x65, 0x2f, 0x61, 0x74, 0x6f, 0x6d, 0x2f, 0x63, 0x6f, 0x70, 0x79, 0x5f, 0x74, 0x72
        /*007e*/ 	.byte	0x61, 0x69, 0x74, 0x73, 0x5f, 0x73, 0x6d, 0x31, 0x30, 0x30, 0x2e, 0x68, 0x70, 0x70, 0x00
	.type		$str$25,@object
	.size		$str$25,(__unnamed_1 - $str$25)
$str$25:
        /*008d*/ 	.byte	0x28, 0x28, 0x75, 0x69, 0x6e, 0x74, 0x33, 0x32, 0x5f, 0x74, 0x28, 0x74, 0x68, 0x72, 0x65, 0x61
        /*009d*/ 	.byte	0x64, 0x49, 0x64, 0x78, 0x2e, 0x78, 0x29, 0x20, 0x2f, 0x20, 0x33, 0x32, 0x29, 0x20, 0x25, 0x20
        /*00ad*/ 	.byte	0x34, 0x29, 0x20, 0x3d, 0x3d, 0x20, 0x28, 0x28, 0x28, 0x74, 0x6d, 0x65, 0x6d, 0x5f, 0x61, 0x64
        /*00bd*/ 	.byte	0x64, 0x72, 0x20, 0x3e, 0x3e, 0x20, 0x31, 0x36, 0x29, 0x20, 0x2f, 0x20, 0x33, 0x32, 0x29, 0x20
        /*00cd*/ 	.byte	0x25, 0x20, 0x34, 0x29, 0x00
	.type		__unnamed_1,@object
	.size		__unnamed_1,(__unnamed_2 - __unnamed_1)
__unnamed_1:
        /*00d2*/ 	.byte	0x61, 0x75, 0x74, 0x6f, 0x20, 0x63, 0x75, 0x74, 0x65, 0x3a, 0x3a, 0x61, 0x73, 0x5f, 0x70, 0x6f
        /* <DEDUP_REMOVED lines=24> */
        /*0262*/ 	.byte	0x3e, 0x3e, 0x3e, 0x3e, 0x5d, 0x00
	.type		__unnamed_2,@object
	.size		__unnamed_2,(.L_2 - __unnamed_2)
__unnamed_2:
        /* <DEDUP_REMOVED lines=42> */
        /*0508*/ 	.byte	0x3e, 0x3e, 0x5d, 0x00
.L_2:


//--------------------- .nv.shared._ZN7cutlass13device_kernelINS_4gemm6kernel13GemmUniversalIN4cute5tupleIJiiiiEEENS1_10collective13CollectiveMmaINS1_35MainloopSm100TmaUmmaWarpSpecializedILi5ELi2ELi4ENS5_IJNS4_1CILi1EEENSA_ILi2EEESB_EEEEENS5_IJNSA_ILi128EEENSA_ILi64EEESG_EEENS_6half_tENS5_IJlSB_lEEESI_SJ_NS4_8TiledMMAINS4_8MMA_AtomIJNS4_20SM100_MMA_F16BF16_SSISI_SI_fLi128ELi64ELNS4_4UMMA5MajorE0ELSO_0ELNSN_7ScaleInE0ELSP_0EEEEEENS4_6LayoutINS5_IJSB_SB_SB_EEENS5_IJNSA_ILi0EEESU_SU_EEEEENS5_IJNS4_10UnderscoreESX_SX_EEEEENS4_23SM90_TMA_LOAD_MULTICASTENS4_14ComposedLayoutINS4_7SwizzleILi3ELi4ELi3EEENS4_18smem_ptr_flag_bitsILi16EEENSS_INS5_IJNSA_ILi8EEESG_EEENS5_IJSG_SB_EEEEEEEvNS4_8identityENS4_13SM90_TMA_LOADES1A_vS1B_EENS_8epilogue10collective18CollectiveEpilogueINS1E_23Sm100TmaWarpSpecializedILi3ELi2ELi32ELb1ELb0EEEJSH_NS5_IJNSS_ISF_SB_EENSS_INSA_ILi32EEESB_EEEEESI_SJ_SI_SJ_NS1E_6fusion15FusionCallbacksIS1I_NS1N_17LinearCombinationISI_fSI_fLNS_15FloatRoundStyleE2EEESH_S1M_JEEENS4_5SM1004TMEM4LOAD26SM100_TMEM_LOAD_32dp32b32xES1C_NS11_INS12_ILi2ELi4ELi3EEES15_NSS_INS5_IJS16_S1K_EEENS5_IJS1K_SB_EEEEEEENS4_39AutoVectorizingCopyWithAssumedAlignmentILi128EEENS4_14SM90_TMA_STOREES21_S23_S23_EEEvvEEEEvNT_6ParamsE --------------------------
	.section	.nv.shared._ZN7cutlass13device_kernelINS_4gemm6kernel13GemmUniversalIN4cute5tupleIJiiiiEEENS1_10collective13CollectiveMmaINS1_35MainloopSm100TmaUmmaWarpSpecializedILi5ELi2ELi4ENS5_IJNS4_1CILi1EEENSA_ILi2EEESB_EEEEENS5_IJNSA_ILi128EEENSA_ILi64EEESG_EEENS_6half_tENS5_IJlSB_lEEESI_SJ_NS4_8TiledMMAINS4_8MMA_AtomIJNS4_20SM100_MMA_F16BF16_SSISI_SI_fLi128ELi64ELNS4_4UMMA5MajorE0ELSO_0ELNSN_7ScaleInE0ELSP_0EEEEEENS4_6LayoutINS5_IJSB_SB_SB_EEENS5_IJNSA_ILi0EEESU_SU_EEEEENS5_IJNS4_10UnderscoreESX_SX_EEEEENS4_23SM90_TMA_LOAD_MULTICASTENS4_14ComposedLayoutINS4_7SwizzleILi3ELi4ELi3EEENS4_18smem_ptr_flag_bitsILi16EEENSS_INS5_IJNSA_ILi8EEESG_EEENS5_IJSG_SB_EEEEEEEvNS4_8identityENS4_13SM90_TMA_LOADES1A_vS1B_EENS_8epilogue10collective18CollectiveEpilogueINS1E_23Sm100TmaWarpSpecializedILi3ELi2ELi32ELb1ELb0EEEJSH_NS5_IJNSS_ISF_SB_EENSS_INSA_ILi32EEESB_EEEEESI_SJ_SI_SJ_NS1E_6fusion15FusionCallbacksIS1I_NS1N_17LinearCombinationISI_fSI_fLNS_15FloatRoundStyleE2EEESH_S1M_JEEENS4_5SM1004TMEM4LOAD26SM100_TMEM_LOAD_32dp32b32xES1C_NS11_INS12_ILi2ELi4ELi3EEES15_NSS_INS5_IJS16_S1K_EEENS5_IJS1K_SB_EEEEEEENS4_39AutoVectorizingCopyWithAssumedAlignmentILi128EEENS4_14SM90_TMA_STOREES21_S23_S23_EEEvvEEEEvNT_6ParamsE,"aw",@nobits
	.sectionflags	@""
	.align	16
	.zero		1024


//--------------------- .nv.shared.reserved.0     --------------------------
	.section	.nv.shared.reserved.0,"aw",@nobits
	.weak		__nv_reservedSMEM_offset_0_alias
	.size		__nv_reservedSMEM_offset_0_alias, 0, 64
	.other		__nv_reservedSMEM_offset_0_alias,@"STO_CUDA_RESERVED_SHARED STV_DEFAULT"
__nv_reservedSMEM_offset_0_alias:
	.zero		0
.nv.shared.reserved.0:
	.zero		64
	.weak		__nv_reservedSMEM_tcgen05_partition
	.type		__nv_reservedSMEM_tcgen05_partition,@object
	.size		__nv_reservedSMEM_tcgen05_partition,(.L_0 - __nv_reservedSMEM_tcgen05_partition)
__nv_reservedSMEM_tcgen05_partition:
	.zero		32
.L_0:


//--------------------- .nv.global                --------------------------
	.section	.nv.global,"aw",@nobits
.nv.global:
	.type		_ZN39_INTERNAL_047945ac_4_k_cu_d03b4cbb_66034cute1_E,@object
	.size		_ZN39_INTERNAL_047945ac_4_k_cu_d03b4cbb_66034cute1_E,(_ZN39_INTERNAL_047945ac_4_k_cu_d03b4cbb_66034cuda3std3__45__cpo6cbeginE - _ZN39_INTERNAL_047945ac_4_k_cu_d03b4cbb_66034cute1_E)
_ZN39_INTERNAL_047945ac_4_k_cu_d03b4cbb_66034cute1_E:
	.zero		1
	.type		_ZN39_INTERNAL_047945ac_4_k_cu_d03b4cbb_66034cuda3std3__45__cpo6cbeginE,@object
	.size		_ZN39_INTERNAL_047945ac_4_k_cu_d03b4cbb_66034cuda3std3__45__cpo6cbeginE,(_ZN39_INTERNAL_047945ac_4_k_cu_d03b4cbb_66034cuda3std3__48in_placeE - _ZN39_INTERNAL_047945ac_4_k_cu_d03b4cbb_66034cuda3std3__45__cpo6cbeginE)
_ZN39_INTERNAL_047945ac_4_k_cu_d03b4cbb_66034cuda3std3__45__cpo6cbeginE:
	.zero		1
	.type		_ZN39_INTERNAL_047945ac_4_k_cu_d03b4cbb_66034cuda3std3__48in_placeE,@object
	.size		_ZN39_INTERNAL_047945ac_4_k_cu_d03b4cbb_66034cuda3std3__48in_placeE,(_ZN39_INTERNAL_047945ac_4_k_cu_d03b4cbb_66034cuda3std6ranges3__45__cpo9iter_moveE - _ZN39_INTERNAL_047945ac_4_k_cu_d03b4cbb_66034cuda3std3__48in_placeE)
_ZN39_INTERNAL_047945ac_4_k_cu_d03b4cbb_66034cuda3std3__48in_placeE:
	.zero		1
	.type		_ZN39_INTERNAL_047945ac_4_k_cu_d03b4cbb_66034cuda3std6ranges3__45__cpo9iter_moveE,@object
	.size		_ZN39_INTERNAL_047945ac_4_k_cu_d03b4cbb_66034cuda3std6ranges3__45__cpo9iter_moveE,(_ZN39_INTERNAL_047945ac_4_k_cu_d03b4cbb_66034cuda3std3__45__cpo5beginE - _ZN39_INTERNAL_047945ac_4_k_cu_d03b4cbb_66034cuda3std6ranges3__45__cpo9iter_moveE)
_ZN39_INTERNAL_047945ac_4_k_cu_d03b4cbb_66034cuda3std6ranges3__45__cpo9iter_moveE:
	.zero		1
	.type		_ZN39_INTERNAL_047945ac_4_k_cu_d03b4cbb_66034cuda3std3__45__cpo5beginE,@object
	.size		_ZN39_INTERNAL_047945ac_4_k_cu_d03b4cbb_66034cuda3std3__45__cpo5beginE,(_ZN39_INTERNAL_047945ac_4_k_cu_d03b4cbb_66034cuda3std3__441_GLOBAL__N__047945ac_4_k_cu_d03b4cbb_66036ignoreE - _ZN39_INTERNAL_047945ac_4_k_cu_d03b4cbb_66034cuda3std3__45__cpo5beginE)
_ZN39_INTERNAL_047945ac_4_k_cu_d03b4cbb_66034cuda3std3__45__cpo5beginE:
	.zero		1
	.type		_ZN39_INTERNAL_047945ac_4_k_cu_d03b4cbb_66034cuda3std3__441_GLOBAL__N__047945ac_4_k_cu_d03b4cbb_66036ignoreE,@object
	.size		_ZN39_INTERNAL_047945ac_4_k_cu_d03b4cbb_66034cuda3std3__441_GLOBAL__N__047945ac_4_k_cu_d03b4cbb_66036ignoreE,(_ZN39_INTERNAL_047945ac_4_k_cu_d03b4cbb_66034cute7productE - _ZN39_INTERNAL_047945ac_4_k_cu_d03b4cbb_66034cuda3std3__441_GLOBAL__N__047945ac_4_k_cu_d03b4cbb_66036ignoreE)
_ZN39_INTERNAL_047945ac_4_k_cu_d03b4cbb_66034cuda3std3__441_GLOBAL__N__047945ac_4_k_cu_d03b4cbb_66036ignoreE:
	.zero		1
	.type		_ZN39_INTERNAL_047945ac_4_k_cu_d03b4cbb_66034cute7productE,@object
	.size		_ZN39_INTERNAL_047945ac_4_k_cu_d03b4cbb_66034cute7productE,(_ZN39_INTERNAL_047945ac_4_k_cu_d03b4cbb_66034cuda3std3__45__cpo3endE - _ZN39_INTERNAL_047945ac_4_k_cu_d03b4cbb_66034cute7productE)
_ZN39_INTERNAL_047945ac_4_k_cu_d03b4cbb_66034cute7productE:
	.zero		1
	.type		_ZN39_INTERNAL_047945ac_4_k_cu_d03b4cbb_66034cuda3std3__45__cpo3endE,@object
	.size		_ZN39_INTERNAL_047945ac_4_k_cu_d03b4cbb_66034cuda3std3__45__cpo3endE,(_ZN39_INTERNAL_047945ac_4_k_cu_d03b4cbb_66034cuda3std3__419piecewise_constructE - _ZN39_INTERNAL_047945ac_4_k_cu_d03b4cbb_66034cuda3std3__45__cpo3endE)
_ZN39_INTERNAL_047945ac_4_k_cu_d03b4cbb_66034cuda3std3__45__cpo3endE:
	.zero		1
	.type		_ZN39_INTERNAL_047945ac_4_k_cu_d03b4cbb_66034cuda3std3__419piecewise_constructE,@object
	.size		_ZN39_INTERNAL_047945ac_4_k_cu_d03b4cbb_66034cuda3std3__419piecewise_constructE,(_ZN39_INTERNAL_047945ac_4_k_cu_d03b4cbb_66034cuda3std3__45__cpo4cendE - _ZN39_INTERNAL_047945ac_4_k_cu_d03b4cbb_66034cuda3std3__419piecewise_constructE)
_ZN39_INTERNAL_047945ac_4_k_cu_d03b4cbb_66034cuda3std3__419piecewise_constructE:
	.zero		1
	.type		_ZN39_INTERNAL_047945ac_4_k_cu_d03b4cbb_66034cuda3std3__45__cpo4cendE,@object
	.size		_ZN39_INTERNAL_047945ac_4_k_cu_d03b4cbb_66034cuda3std3__45__cpo4cendE,(_ZN39_INTERNAL_047945ac_4_k_cu_d03b4cbb_66034cuda3std6ranges3__45__cpo4swapE - _ZN39_INTERNAL_047945ac_4_k_cu_d03b4cbb_66034cuda3std3__45__cpo4cendE)
_ZN39_INTERNAL_047945ac_4_k_cu_d03b4cbb_66034cuda3std3__45__cpo4cendE:
	.zero		1
	.type		_ZN39_INTERNAL_047945ac_4_k_cu_d03b4cbb_66034cuda3std6ranges3__45__cpo4swapE,@object
	.size		_ZN39_INTERNAL_047945ac_4_k_cu_d03b4cbb_66034cuda3std6ranges3__45__cpo4swapE,(.L_10 - _ZN39_INTERNAL_047945ac_4_k_cu_d03b4cbb_66034cuda3std6ranges3__45__cpo4swapE)
_ZN39_INTERNAL_047945ac_4_k_cu_d03b4cbb_66034cuda3std6ranges3__45__cpo4swapE:
	.zero		1
.L_10:


//--------------------- .nv.constant0._ZN7cutlass13device_kernelINS_4gemm6kernel13GemmUniversalIN4cute5tupleIJiiiiEEENS1_10collective13CollectiveMmaINS1_35MainloopSm100TmaUmmaWarpSpecializedILi5ELi2ELi4ENS5_IJNS4_1CILi1EEENSA_ILi2EEESB_EEEEENS5_IJNSA_ILi128EEENSA_ILi64EEESG_EEENS_6half_tENS5_IJlSB_lEEESI_SJ_NS4_8TiledMMAINS4_8MMA_AtomIJNS4_20SM100_MMA_F16BF16_SSISI_SI_fLi128ELi64ELNS4_4UMMA5MajorE0ELSO_0ELNSN_7ScaleInE0ELSP_0EEEEEENS4_6LayoutINS5_IJSB_SB_SB_EEENS5_IJNSA_ILi0EEESU_SU_EEEEENS5_IJNS4_10UnderscoreESX_SX_EEEEENS4_23SM90_TMA_LOAD_MULTICASTENS4_14ComposedLayoutINS4_7SwizzleILi3ELi4ELi3EEENS4_18smem_ptr_flag_bitsILi16EEENSS_INS5_IJNSA_ILi8EEESG_EEENS5_IJSG_SB_EEEEEEEvNS4_8identityENS4_13SM90_TMA_LOADES1A_vS1B_EENS_8epilogue10collective18CollectiveEpilogueINS1E_23Sm100TmaWarpSpecializedILi3ELi2ELi32ELb1ELb0EEEJSH_NS5_IJNSS_ISF_SB_EENSS_INSA_ILi32EEESB_EEEEESI_SJ_SI_SJ_NS1E_6fusion15FusionCallbacksIS1I_NS1N_17LinearCombinationISI_fSI_fLNS_15FloatRoundStyleE2EEESH_S1M_JEEENS4_5SM1004TMEM4LOAD26SM100_TMEM_LOAD_32dp32b32xES1C_NS11_INS12_ILi2ELi4ELi3EEES15_NSS_INS5_IJS16_S1K_EEENS5_IJS1K_SB_EEEEEEENS4_39AutoVectorizingCopyWithAssumedAlignmentILi128EEENS4_14SM90_TMA_STOREES21_S23_S23_EEEvvEEEEvNT_6ParamsE --------------------------
	.section	.nv.constant0._ZN7cutlass13device_kernelINS_4gemm6kernel13GemmUniversalIN4cute5tupleIJiiiiEEENS1_10collective13CollectiveMmaINS1_35MainloopSm100TmaUmmaWarpSpecializedILi5ELi2ELi4ENS5_IJNS4_1CILi1EEENSA_ILi2EEESB_EEEEENS5_IJNSA_ILi128EEENSA_ILi64EEESG_EEENS_6half_tENS5_IJlSB_lEEESI_SJ_NS4_8TiledMMAINS4_8MMA_AtomIJNS4_20SM100_MMA_F16BF16_SSISI_SI_fLi128ELi64ELNS4_4UMMA5MajorE0ELSO_0ELNSN_7ScaleInE0ELSP_0EEEEEENS4_6LayoutINS5_IJSB_SB_SB_EEENS5_IJNSA_ILi0EEESU_SU_EEEEENS5_IJNS4_10UnderscoreESX_SX_EEEEENS4_23SM90_TMA_LOAD_MULTICASTENS4_14ComposedLayoutINS4_7SwizzleILi3ELi4ELi3EEENS4_18smem_ptr_flag_bitsILi16EEENSS_INS5_IJNSA_ILi8EEESG_EEENS5_IJSG_SB_EEEEEEEvNS4_8identityENS4_13SM90_TMA_LOADES1A_vS1B_EENS_8epilogue10collective18CollectiveEpilogueINS1E_23Sm100TmaWarpSpecializedILi3ELi2ELi32ELb1ELb0EEEJSH_NS5_IJNSS_ISF_SB_EENSS_INSA_ILi32EEESB_EEEEESI_SJ_SI_SJ_NS1E_6fusion15FusionCallbacksIS1I_NS1N_17LinearCombinationISI_fSI_fLNS_15FloatRoundStyleE2EEESH_S1M_JEEENS4_5SM1004TMEM4LOAD26SM100_TMEM_LOAD_32dp32b32xES1C_NS11_INS12_ILi2ELi4ELi3EEES15_NSS_INS5_IJS16_S1K_EEENS5_IJS1K_SB_EEEEEEENS4_39AutoVectorizingCopyWithAssumedAlignmentILi128EEENS4_14SM90_TMA_STOREES21_S23_S23_EEEvvEEEEvNT_6ParamsE,"a",@progbits
	.sectionflags	@""
	.align	4
.nv.constant0._ZN7cutlass13device_kernelINS_4gemm6kernel13GemmUniversalIN4cute5tupleIJiiiiEEENS1_10collective13CollectiveMmaINS1_35MainloopSm100TmaUmmaWarpSpecializedILi5ELi2ELi4ENS5_IJNS4_1CILi1EEENSA_ILi2EEESB_EEEEENS5_IJNSA_ILi128EEENSA_ILi64EEESG_EEENS_6half_tENS5_IJlSB_lEEESI_SJ_NS4_8TiledMMAINS4_8MMA_AtomIJNS4_20SM100_MMA_F16BF16_SSISI_SI_fLi128ELi64ELNS4_4UMMA5MajorE0ELSO_0ELNSN_7ScaleInE0ELSP_0EEEEEENS4_6LayoutINS5_IJSB_SB_SB_EEENS5_IJNSA_ILi0EEESU_SU_EEEEENS5_IJNS4_10UnderscoreESX_SX_EEEEENS4_23SM90_TMA_LOAD_MULTICASTENS4_14ComposedLayoutINS4_7SwizzleILi3ELi4ELi3EEENS4_18smem_ptr_flag_bitsILi16EEENSS_INS5_IJNSA_ILi8EEESG_EEENS5_IJSG_SB_EEEEEEEvNS4_8identityENS4_13SM90_TMA_LOADES1A_vS1B_EENS_8epilogue10collective18CollectiveEpilogueINS1E_23Sm100TmaWarpSpecializedILi3ELi2ELi32ELb1ELb0EEEJSH_NS5_IJNSS_ISF_SB_EENSS_INSA_ILi32EEESB_EEEEESI_SJ_SI_SJ_NS1E_6fusion15FusionCallbacksIS1I_NS1N_17LinearCombinationISI_fSI_fLNS_15FloatRoundStyleE2EEESH_S1M_JEEENS4_5SM1004TMEM4LOAD26SM100_TMEM_LOAD_32dp32b32xES1C_NS11_INS12_ILi2ELi4ELi3EEES15_NSS_INS5_IJS16_S1K_EEENS5_IJS1K_SB_EEEEEEENS4_39AutoVectorizingCopyWithAssumedAlignmentILi128EEENS4_14SM90_TMA_STOREES21_S23_S23_EEEvvEEEEvNT_6ParamsE:
	.zero		2944


//--------------------- SYMBOLS --------------------------

	.type		.nv.reservedSmem.offset0,@object
	.size		.nv.reservedSmem.offset0,0x4
	.type		.nv.reservedSmem.cap,@object
	.size		.nv.reservedSmem.cap,0x4
	.type		__assertfail,@function
